// auto-generated by cutlass_sweep.gemm — config: {"arch": "sm_100", "cluster_m": 2, "cluster_n": 1, "dtype": "e5m2", "dtype_b": "e5m2", "layout": "nt", "stages": 0, "tile_k": 32, "tile_m": 64, "tile_n": 64}
#include "cutlass/cutlass.h"
#include "cutlass/gemm/collective/collective_builder.hpp"
#include "cutlass/gemm/device/gemm_universal_adapter.h"
#include "cutlass/gemm/kernel/gemm_universal.hpp"
#include "cutlass/epilogue/collective/collective_builder.hpp"

using ElemA = cutlass::float_e5m2_t;
using ElemB = cutlass::float_e5m2_t;
using ElemCD = cutlass::float_e5m2_t;
using Acc  = float;
using TileShape    = cute::Shape<cute::_64, cute::_64, cute::_32>;
using ClusterShape = cute::Shape<cute::_2, cute::_1, cute::_1>;

using CollectiveEpilogue = typename cutlass::epilogue::collective::CollectiveBuilder<
    cutlass::arch::Sm100, cutlass::arch::OpClassTensorOp,
    TileShape, ClusterShape,
    cutlass::epilogue::collective::EpilogueTileAuto,
    Acc, Acc,
    ElemCD, cutlass::layout::RowMajor, 128 / cutlass::sizeof_bits<ElemCD>::value,
    ElemCD, cutlass::layout::RowMajor, 128 / cutlass::sizeof_bits<ElemCD>::value,
    cutlass::epilogue::collective::EpilogueScheduleAuto
  >::CollectiveOp;

using CollectiveMainloop = typename cutlass::gemm::collective::CollectiveBuilder<
    cutlass::arch::Sm100, cutlass::arch::OpClassTensorOp,
    ElemA, cutlass::layout::RowMajor, 128 / cutlass::sizeof_bits<ElemA>::value,
    ElemB, cutlass::layout::ColumnMajor, 128 / cutlass::sizeof_bits<ElemB>::value,
    Acc,
    TileShape, ClusterShape,
    cutlass::gemm::collective::StageCountAutoCarveout<static_cast<int>(sizeof(typename CollectiveEpilogue::SharedStorage))>,
    cutlass::gemm::collective::KernelScheduleAuto
  >::CollectiveOp;

using GemmKernel = cutlass::gemm::kernel::GemmUniversal<
    cute::Shape<int,int,int,int>,
    CollectiveMainloop,
    CollectiveEpilogue
>;
using Gemm = cutlass::gemm::device::GemmUniversalAdapter<GemmKernel>;

// Force the device kernel symbol into the cubin without needing a host main.
auto* _anchor = &cutlass::device_kernel<GemmKernel>;


// ===== COMPILED SASS (sm_100a) =====

	.target	sm_100a

	.elftype	@"ET_EXEC"


//--------------------- .note.nv.tkinfo           --------------------------
	.section	.note.nv.tkinfo,"",@"SHT_NOTE"
	.sectionflags	@"SHF_NOTE_NV_TKINFO"
	.tkinfo
        /*0018*/ 	.word	0x00000002
        /*0030*/ 	.string	""
        /*0030*/ 	.string	"ptxas"
        /*0030*/ 	.string	"Cuda compilation tools, release 13.0, V13.0.88"
        /*0030*/ 	.string	"Build cuda_13.0.r13.0/compiler.36424714_0"
        /*0030*/ 	.string	"-arch sm_100a -m 64 "



//--------------------- .note.nv.cuinfo           --------------------------
	.section	.note.nv.cuinfo,"",@"SHT_NOTE"
	.sectionflags	@"SHF_NOTE_NV_CUINFO"
        /*0018*/ 	.short	0x0002
        /*001a*/ 	.short	0x0064
        /*001c*/ 	.short	0x0082
	.zero		2


//--------------------- .nv.info                  --------------------------
	.section	.nv.info,"",@"SHT_CUDA_INFO"
	.align	4


	//----- nvinfo : EIATTR_REGCOUNT
	.align		4
        /*0000*/ 	.byte	0x04, 0x2f
        /*0002*/ 	.short	(.L_19 - .L_18)
	.align		4
.L_18:
        /*0004*/ 	.word	index@(_ZN7cutlass13device_kernelINS_4gemm6kernel13GemmUniversalIN4cute5tupleIJiiiiEEENS1_10collective13CollectiveMmaINS1_35MainloopSm100TmaUmmaWarpSpecializedILi54ELi2ELi4ENS5_IJNS4_1CILi2EEENSA_ILi1EEESC_EEEEENS5_IJNSA_ILi64EEESF_NSA_ILi32EEEEEENS_12float_e5m2_tENS5_IJlSC_lEEESI_SJ_NS4_8TiledMMAINS4_8MMA_AtomIJNS4_10MMA_TraitsINS4_19SM100_MMA_F8F6F4_SSEJSI_SI_fSF_SF_NS4_17integral_constantINS4_4UMMA5MajorELSQ_0EEESR_NSO_INSP_7ScaleInELSS_0EEEST_EEEEEENS4_6LayoutINS5_IJSC_SC_SC_EEENS5_IJNSA_ILi0EEESY_SY_EEEEENS5_IJNS4_10UnderscoreES11_S11_EEEEENS4_13SM90_TMA_LOADENS4_14ComposedLayoutINS4_7SwizzleILi1ELi4ELi3EEENS4_18smem_ptr_flag_bitsILi8EEENSW_INS5_IJNSA_ILi8EEESG_EEENS5_IJSG_SC_EEEEEEEvNS4_8identityENS4_23SM90_TMA_LOAD_MULTICASTES1E_vS1F_EENS_8epilogue10collective18CollectiveEpilogueINS1I_23Sm100TmaWarpSpecializedILi1ELi1ELi32ELb0ELb0EEEJSH_NS5_IJNSW_ISF_SC_EES1N_EEESI_SJ_SI_SJ_NS1I_6fusion15FusionCallbacksIS1M_NS1P_17LinearCombinationISI_fSI_fLNS_15FloatRoundStyleE2EEESH_S1O_JEEENS4_5SM1004TMEM4LOAD26SM100_TMEM_LOAD_16dp32b32xES14_NS15_INS16_ILi2ELi4ELi3EEES19_NSW_INS5_IJS1A_SF_EEENS5_IJSF_SC_EEEEEEENS4_39AutoVectorizingCopyWithAssumedAlignmentILi128EEENS4_14SM90_TMA_STOREES23_S25_S25_EEEvvEEEEvNT_6ParamsE)
        /*0008*/ 	.word	0x00000059


	//----- nvinfo : EIATTR_FRAME_SIZE
	.align		4
.L_19:
        /*000c*/ 	.byte	0x04, 0x11
        /*000e*/ 	.short	(.L_21 - .L_20)
	.align		4
.L_20:
        /*0010*/ 	.word	index@($__internal_2_$__cuda_sm10x_tcgen05_guardrail_trap_unallocated_columns_being_dealloced)
        /*0014*/ 	.word	0x00000000


	//----- nvinfo : EIATTR_FRAME_SIZE
	.align		4
.L_21:
        /*0018*/ 	.byte	0x04, 0x11
        /*001a*/ 	.short	(.L_23 - .L_22)
	.align		4
.L_22:
        /*001c*/ 	.word	index@($__internal_1_$__cuda_sm10x_tcgen05_guardrail_trap_phase_invalid_during_alloc)
        /*0020*/ 	.word	0x00000000


	//----- nvinfo : EIATTR_FRAME_SIZE
	.align		4
.L_23:
        /*0024*/ 	.byte	0x04, 0x11
        /*0026*/ 	.short	(.L_25 - .L_24)
	.align		4
.L_24:
        /*0028*/ 	.word	index@($__internal_0_$__cuda_sm10x_tcgen05_guardrail_trap_col_being_dealloced_not_returned_by_alloc)
        /*002c*/ 	.word	0x00000000


	//----- nvinfo : EIATTR_FRAME_SIZE
	.align		4
.L_25:
        /*0030*/ 	.byte	0x04, 0x11
        /*0032*/ 	.short	(.L_27 - .L_26)
	.align		4
.L_26:
        /*0034*/ 	.word	index@(_ZN7cutlass13device_kernelINS_4gemm6kernel13GemmUniversalIN4cute5tupleIJiiiiEEENS1_10collective13CollectiveMmaINS1_35MainloopSm100TmaUmmaWarpSpecializedILi54ELi2ELi4ENS5_IJNS4_1CILi2EEENSA_ILi1EEESC_EEEEENS5_IJNSA_ILi64EEESF_NSA_ILi32EEEEEENS_12float_e5m2_tENS5_IJlSC_lEEESI_SJ_NS4_8TiledMMAINS4_8MMA_AtomIJNS4_10MMA_TraitsINS4_19SM100_MMA_F8F6F4_SSEJSI_SI_fSF_SF_NS4_17integral_constantINS4_4UMMA5MajorELSQ_0EEESR_NSO_INSP_7ScaleInELSS_0EEEST_EEEEEENS4_6LayoutINS5_IJSC_SC_SC_EEENS5_IJNSA_ILi0EEESY_SY_EEEEENS5_IJNS4_10UnderscoreES11_S11_EEEEENS4_13SM90_TMA_LOADENS4_14ComposedLayoutINS4_7SwizzleILi1ELi4ELi3EEENS4_18smem_ptr_flag_bitsILi8EEENSW_INS5_IJNSA_ILi8EEESG_EEENS5_IJSG_SC_EEEEEEEvNS4_8identityENS4_23SM90_TMA_LOAD_MULTICASTES1E_vS1F_EENS_8epilogue10collective18CollectiveEpilogueINS1I_23Sm100TmaWarpSpecializedILi1ELi1ELi32ELb0ELb0EEEJSH_NS5_IJNSW_ISF_SC_EES1N_EEESI_SJ_SI_SJ_NS1I_6fusion15FusionCallbacksIS1M_NS1P_17LinearCombinationISI_fSI_fLNS_15FloatRoundStyleE2EEESH_S1O_JEEENS4_5SM1004TMEM4LOAD26SM100_TMEM_LOAD_16dp32b32xES14_NS15_INS16_ILi2ELi4ELi3EEES19_NSW_INS5_IJS1A_SF_EEENS5_IJSF_SC_EEEEEEENS4_39AutoVectorizingCopyWithAssumedAlignmentILi128EEENS4_14SM90_TMA_STOREES23_S25_S25_EEEvvEEEEvNT_6ParamsE)
        /*0038*/ 	.word	0x00000000


	//----- nvinfo : EIATTR_MIN_STACK_SIZE
	.align		4
.L_27:
        /*003c*/ 	.byte	0x04, 0x12
        /*003e*/ 	.short	(.L_29 - .L_28)
	.align		4
.L_28:
        /*0040*/ 	.word	index@(_ZN7cutlass13device_kernelINS_4gemm6kernel13GemmUniversalIN4cute5tupleIJiiiiEEENS1_10collective13CollectiveMmaINS1_35MainloopSm100TmaUmmaWarpSpecializedILi54ELi2ELi4ENS5_IJNS4_1CILi2EEENSA_ILi1EEESC_EEEEENS5_IJNSA_ILi64EEESF_NSA_ILi32EEEEEENS_12float_e5m2_tENS5_IJlSC_lEEESI_SJ_NS4_8TiledMMAINS4_8MMA_AtomIJNS4_10MMA_TraitsINS4_19SM100_MMA_F8F6F4_SSEJSI_SI_fSF_SF_NS4_17integral_constantINS4_4UMMA5MajorELSQ_0EEESR_NSO_INSP_7ScaleInELSS_0EEEST_EEEEEENS4_6LayoutINS5_IJSC_SC_SC_EEENS5_IJNSA_ILi0EEESY_SY_EEEEENS5_IJNS4_10UnderscoreES11_S11_EEEEENS4_13SM90_TMA_LOADENS4_14ComposedLayoutINS4_7SwizzleILi1ELi4ELi3EEENS4_18smem_ptr_flag_bitsILi8EEENSW_INS5_IJNSA_ILi8EEESG_EEENS5_IJSG_SC_EEEEEEEvNS4_8identityENS4_23SM90_TMA_LOAD_MULTICASTES1E_vS1F_EENS_8epilogue10collective18CollectiveEpilogueINS1I_23Sm100TmaWarpSpecializedILi1ELi1ELi32ELb0ELb0EEEJSH_NS5_IJNSW_ISF_SC_EES1N_EEESI_SJ_SI_SJ_NS1I_6fusion15FusionCallbacksIS1M_NS1P_17LinearCombinationISI_fSI_fLNS_15FloatRoundStyleE2EEESH_S1O_JEEENS4_5SM1004TMEM4LOAD26SM100_TMEM_LOAD_16dp32b32xES14_NS15_INS16_ILi2ELi4ELi3EEES19_NSW_INS5_IJS1A_SF_EEENS5_IJSF_SC_EEEEEEENS4_39AutoVectorizingCopyWithAssumedAlignmentILi128EEENS4_14SM90_TMA_STOREES23_S25_S25_EEEvvEEEEvNT_6ParamsE)
        /*0044*/ 	.word	0x00000000
.L_29:


//--------------------- .nv.compat                --------------------------
	.section	.nv.compat,"",@"SHT_CUDA_COMPAT_INFO"
	.align	4
        /*0000*/ 	.byte	0x02, 0x09, 0x01, 0x00, 0x02, 0x02, 0x02, 0x00, 0x02, 0x05, 0x05, 0x00, 0x03, 0x07, 0x01, 0x01
        /*0010*/ 	.byte	0x02, 0x03, 0x01, 0x00, 0x02, 0x06, 0x01, 0x00, 0x04, 0x0b, 0x08, 0x00, 0x09, 0x00, 0x00, 0x00
        /*0020*/ 	.byte	0x00, 0x00, 0x00, 0x00


//--------------------- .nv.info._ZN7cutlass13device_kernelINS_4gemm6kernel13GemmUniversalIN4cute5tupleIJiiiiEEENS1_10collective13CollectiveMmaINS1_35MainloopSm100TmaUmmaWarpSpecializedILi54ELi2ELi4ENS5_IJNS4_1CILi2EEENSA_ILi1EEESC_EEEEENS5_IJNSA_ILi64EEESF_NSA_ILi32EEEEEENS_12float_e5m2_tENS5_IJlSC_lEEESI_SJ_NS4_8TiledMMAINS4_8MMA_AtomIJNS4_10MMA_TraitsINS4_19SM100_MMA_F8F6F4_SSEJSI_SI_fSF_SF_NS4_17integral_constantINS4_4UMMA5MajorELSQ_0EEESR_NSO_INSP_7ScaleInELSS_0EEEST_EEEEEENS4_6LayoutINS5_IJSC_SC_SC_EEENS5_IJNSA_ILi0EEESY_SY_EEEEENS5_IJNS4_10UnderscoreES11_S11_EEEEENS4_13SM90_TMA_LOADENS4_14ComposedLayoutINS4_7SwizzleILi1ELi4ELi3EEENS4_18smem_ptr_flag_bitsILi8EEENSW_INS5_IJNSA_ILi8EEESG_EEENS5_IJSG_SC_EEEEEEEvNS4_8identityENS4_23SM90_TMA_LOAD_MULTICASTES1E_vS1F_EENS_8epilogue10collective18CollectiveEpilogueINS1I_23Sm100TmaWarpSpecializedILi1ELi1ELi32ELb0ELb0EEEJSH_NS5_IJNSW_ISF_SC_EES1N_EEESI_SJ_SI_SJ_NS1I_6fusion15FusionCallbacksIS1M_NS1P_17LinearCombinationISI_fSI_fLNS_15FloatRoundStyleE2EEESH_S1O_JEEENS4_5SM1004TMEM4LOAD26SM100_TMEM_LOAD_16dp32b32xES14_NS15_INS16_ILi2ELi4ELi3EEES19_NSW_INS5_IJS1A_SF_EEENS5_IJSF_SC_EEEEEEENS4_39AutoVectorizingCopyWithAssumedAlignmentILi128EEENS4_14SM90_TMA_STOREES23_S25_S25_EEEvvEEEEvNT_6ParamsE --------------------------
	.section	.nv.info._ZN7cutlass13device_kernelINS_4gemm6kernel13GemmUniversalIN4cute5tupleIJiiiiEEENS1_10collective13CollectiveMmaINS1_35MainloopSm100TmaUmmaWarpSpecializedILi54ELi2ELi4ENS5_IJNS4_1CILi2EEENSA_ILi1EEESC_EEEEENS5_IJNSA_ILi64EEESF_NSA_ILi32EEEEEENS_12float_e5m2_tENS5_IJlSC_lEEESI_SJ_NS4_8TiledMMAINS4_8MMA_AtomIJNS4_10MMA_TraitsINS4_19SM100_MMA_F8F6F4_SSEJSI_SI_fSF_SF_NS4_17integral_constantINS4_4UMMA5MajorELSQ_0EEESR_NSO_INSP_7ScaleInELSS_0EEEST_EEEEEENS4_6LayoutINS5_IJSC_SC_SC_EEENS5_IJNSA_ILi0EEESY_SY_EEEEENS5_IJNS4_10UnderscoreES11_S11_EEEEENS4_13SM90_TMA_LOADENS4_14ComposedLayoutINS4_7SwizzleILi1ELi4ELi3EEENS4_18smem_ptr_flag_bitsILi8EEENSW_INS5_IJNSA_ILi8EEESG_EEENS5_IJSG_SC_EEEEEEEvNS4_8identityENS4_23SM90_TMA_LOAD_MULTICASTES1E_vS1F_EENS_8epilogue10collective18CollectiveEpilogueINS1I_23Sm100TmaWarpSpecializedILi1ELi1ELi32ELb0ELb0EEEJSH_NS5_IJNSW_ISF_SC_EES1N_EEESI_SJ_SI_SJ_NS1I_6fusion15FusionCallbacksIS1M_NS1P_17LinearCombinationISI_fSI_fLNS_15FloatRoundStyleE2EEESH_S1O_JEEENS4_5SM1004TMEM4LOAD26SM100_TMEM_LOAD_16dp32b32xES14_NS15_INS16_ILi2ELi4ELi3EEES19_NSW_INS5_IJS1A_SF_EEENS5_IJSF_SC_EEEEEEENS4_39AutoVectorizingCopyWithAssumedAlignmentILi128EEENS4_14SM90_TMA_STOREES23_S25_S25_EEEvvEEEEvNT_6ParamsE,"",@"SHT_CUDA_INFO"
	.sectionflags	@""
	.align	4


	//----- nvinfo : EIATTR_CUDA_API_VERSION
	.align		4
        /*0000*/ 	.byte	0x04, 0x37
        /*0002*/ 	.short	(.L_31 - .L_30)
.L_30:
        /*0004*/ 	.word	0x00000082


	//----- nvinfo : EIATTR_KPARAM_INFO
	.align		4
.L_31:
        /*0008*/ 	.byte	0x04, 0x17
        /*000a*/ 	.short	(.L_33 - .L_32)
.L_32:
        /*000c*/ 	.word	0x00000000
        /*0010*/ 	.short	0x0000
        /*0012*/ 	.short	0x0000
        /*0014*/ 	.byte	0x00, 0xf0, 0x01, 0x20


	//----- nvinfo : EIATTR_AT_ENTRY_FRAGMENTS
	.align		4
.L_33:
        /*0018*/ 	.byte	0x04, 0x4f
        /*001a*/ 	.short	(.L_35 - .L_34)


	//   ....[0]....
.L_34:
        /*001c*/ 	.word	0x00000006


	//----- nvinfo : EIATTR_RESERVED_SMEM_USED
	.align		4
.L_35:
        /*0020*/ 	.byte	0x01, 0x41
	.zero		2


	//----- nvinfo : EIATTR_SPARSE_MMA_MASK
	.align		4
        /*0024*/ 	.byte	0x03, 0x50
        /*0026*/ 	.short	0x0000


	//----- nvinfo : EIATTR_TCGEN05_1CTA_USED
	.align		4
        /*0028*/ 	.byte	0x01, 0x51
	.zero		2


	//----- nvinfo : EIATTR_MAXREG_COUNT
	.align		4
        /*002c*/ 	.byte	0x03, 0x1b
        /*002e*/ 	.short	0x00ff


	//----- nvinfo : EIATTR_NUM_BARRIERS
	.align		4
        /*0030*/ 	.byte	0x02, 0x4c
        /*0032*/ 	.byte	0x07
	.zero		1


	//----- nvinfo : EIATTR_EXTERNS
	.align		4
        /*0034*/ 	.byte	0x04, 0x0f
        /*0036*/ 	.short	(.L_37 - .L_36)


	//   ....[0]....
	.align		4
.L_36:
        /*0038*/ 	.word	index@(__assertfail)


	//----- nvinfo : EIATTR_MERCURY_ISA_VERSION
	.align		4
.L_37:
        /*003c*/ 	.byte	0x03, 0x5f
        /*003e*/ 	.short	0x0101


	//----- nvinfo : EIATTR_INT_WARP_WIDE_INSTR_OFFSETS
	.align		4
        /*0040*/ 	.byte	0x04, 0x31
        /*0042*/ 	.short	(.L_39 - .L_38)


	//   ....[0]....
.L_38:
        /*0044*/ 	.word	0x00005d30


	//   ....[1]....
        /*0048*/ 	.word	0x00005d60


	//   ....[2]....
        /*004c*/ 	.word	0x00005d80


	//   ....[3]....
        /*0050*/ 	.word	0x00006960


	//   ....[4]....
        /*0054*/ 	.word	0x00006a10


	//----- nvinfo : EIATTR_COOP_GROUP_MASK_REGIDS
	.align		4
.L_39:
        /*0058*/ 	.byte	0x04, 0x29
        /*005a*/ 	.short	(.L_41 - .L_40)


	//   ....[0]....
.L_40:
        /*005c*/ 	.word	0xffffffff


	//   ....[1]....
        /*0060*/ 	.word	0xffffffff


	//   ....[2]....
        /*0064*/ 	.word	0xffffffff


	//   ....[3]....
        /*0068*/ 	.word	0xffffffff


	//   ....[4]....
        /*006c*/ 	.word	0xffffffff


	//   ....[5]....
        /*0070*/ 	.word	0xffffffff


	//   ....[6]....
        /*0074*/ 	.word	0xffffffff


	//   ....[7]....
        /*0078*/ 	.word	0xffffffff


	//   ....[8]....
        /*007c*/ 	.word	0xffffffff


	//   ....[9]....
        /*0080*/ 	.word	0xffffffff


	//   ....[10]....
        /*0084*/ 	.word	0xffffffff


	//   ....[11]....
        /*0088*/ 	.word	0xffffffff


	//   ....[12]....
        /*008c*/ 	.word	0xffffffff


	//   ....[13]....
        /*0090*/ 	.word	0xffffffff


	//----- nvinfo : EIATTR_COOP_GROUP_INSTR_OFFSETS
	.align		4
.L_41:
        /*0094*/ 	.byte	0x04, 0x28
        /*0096*/ 	.short	(.L_43 - .L_42)


	//   ....[0]....
.L_42:
        /*0098*/ 	.word	0x00000080


	//   ....[1]....
        /*009c*/ 	.word	0x000004e0


	//   ....[2]....
        /*00a0*/ 	.word	0x00000ce0


	//   ....[3]....
        /*00a4*/ 	.word	0x00000e20


	//   ....[4]....
        /*00a8*/ 	.word	0x00000f20


	//   ....[5]....
        /*00ac*/ 	.word	0x00001090


	//   ....[6]....
        /*00b0*/ 	.word	0x00001230


	//   ....[7]....
        /*00b4*/ 	.word	0x000013f0


	//   ....[8]....
        /*00b8*/ 	.word	0x000025b0


	//   ....[9]....
        /*00bc*/ 	.word	0x00005070


	//   ....[10]....
        /*00c0*/ 	.word	0x00005280


	//   ....[11]....
        /*00c4*/ 	.word	0x000052b0


	//   ....[12]....
        /*00c8*/ 	.word	0x00005c10


	//   ....[13]....
        /*00cc*/ 	.word	0x00005e40


	//----- nvinfo : EIATTR_VRC_CTA_INIT_COUNT
	.align		4
.L_43:
        /*00d0*/ 	.byte	0x02, 0x4a
        /*00d2*/ 	.byte	0x80
	.zero		1


	//----- nvinfo : EIATTR_SYSCALL_OFFSETS
	.align		4
        /*00d4*/ 	.byte	0x04, 0x46
        /*00d6*/ 	.short	(.L_45 - .L_44)


	//   ....[0]....
.L_44:
        /*00d8*/ 	.word	0x00007580


	//   ....[1]....
        /*00dc*/ 	.word	0x000076c0


	//   ....[2]....
        /*00e0*/ 	.word	0x00007e40


	//----- nvinfo : EIATTR_MBARRIER_INSTR_OFFSETS
	.align		4
.L_45:
        /*00e4*/ 	.byte	0x04, 0x39
        /*00e6*/ 	.short	(.L_47 - .L_46)


	//   ....[0]....
.L_46:
        /*00e8*/ 	.word	0x00000600
        /*00ec*/ 	.word	0x000000ff
        /*00f0*/ 	.word	0x00000000
        /*00f4*/ 	.short	0x0100
        /*00f6*/ 	.byte	0x04
	.zero		1


	//   ....[1]....
        /*00f8*/ 	.word	0x00000610
        /*00fc*/ 	.word	0x000000ff
        /*0100*/ 	.word	0x000001b0
        /*0104*/ 	.short	0x0100
        /*0106*/ 	.byte	0x04
	.zero		1


	//   ....[2]....
        /*0108*/ 	.word	0x00000620
        /*010c*/ 	.word	0x000000ff
        /*0110*/ 	.word	0x00000008
        /*0114*/ 	.short	0x0100
        /*0116*/ 	.byte	0x04
	.zero		1


	//   ....[3]....
        /*0118*/ 	.word	0x00000630
        /*011c*/ 	.word	0x000000ff
        /*0120*/ 	.word	0x000001b8
        /*0124*/ 	.short	0x0100
        /*0126*/ 	.byte	0x04
	.zero		1


	//   ....[4]....
        /*0128*/ 	.word	0x00000640
        /*012c*/ 	.word	0x000000ff
        /*0130*/ 	.word	0x00000010
        /*0134*/ 	.short	0x0100
        /*0136*/ 	.byte	0x04
	.zero		1


	//   ....[5]....
        /*0138*/ 	.word	0x00000650
        /*013c*/ 	.word	0x000000ff
        /*0140*/ 	.word	0x000001c0
        /*0144*/ 	.short	0x0100
        /*0146*/ 	.byte	0x04
	.zero		1


	//   ....[6]....
        /*0148*/ 	.word	0x00000660
        /*014c*/ 	.word	0x000000ff
        /*0150*/ 	.word	0x00000018
        /*0154*/ 	.short	0x0100
        /*0156*/ 	.byte	0x04
	.zero		1


	//   ....[7]....
        /*0158*/ 	.word	0x00000670
        /*015c*/ 	.word	0x000000ff
        /*0160*/ 	.word	0x000001c8
        /*0164*/ 	.short	0x0100
        /*0166*/ 	.byte	0x04
	.zero		1


	//   ....[8]....
        /*0168*/ 	.word	0x00000680
        /*016c*/ 	.word	0x000000ff
        /*0170*/ 	.word	0x00000020
        /*0174*/ 	.short	0x0100
        /*0176*/ 	.byte	0x04
	.zero		1


	//   ....[9]....
        /*0178*/ 	.word	0x00000690
        /*017c*/ 	.word	0x000000ff
        /*0180*/ 	.word	0x000001d0
        /*0184*/ 	.short	0x0100
        /*0186*/ 	.byte	0x04
	.zero		1


	//   ....[10]....
        /*0188*/ 	.word	0x000006a0
        /*018c*/ 	.word	0x000000ff
        /*0190*/ 	.word	0x00000028
        /*0194*/ 	.short	0x0100
        /*0196*/ 	.byte	0x04
	.zero		1


	//   ....[11]....
        /*0198*/ 	.word	0x000006b0
        /*019c*/ 	.word	0x000000ff
        /*01a0*/ 	.word	0x000001d8
        /*01a4*/ 	.short	0x0100
        /*01a6*/ 	.byte	0x04
	.zero		1


	//   ....[12]....
        /*01a8*/ 	.word	0x000006c0
        /*01ac*/ 	.word	0x000000ff
        /*01b0*/ 	.word	0x00000030
        /*01b4*/ 	.short	0x0100
        /*01b6*/ 	.byte	0x04
	.zero		1


	//   ....[13]....
        /*01b8*/ 	.word	0x000006d0
        /*01bc*/ 	.word	0x000000ff
        /*01c0*/ 	.word	0x000001e0
        /*01c4*/ 	.short	0x0100
        /*01c6*/ 	.byte	0x04
	.zero		1


	//   ....[14]....
        /*01c8*/ 	.word	0x000006e0
        /*01cc*/ 	.word	0x000000ff
        /*01d0*/ 	.word	0x00000038
        /*01d4*/ 	.short	0x0100
        /*01d6*/ 	.byte	0x04
	.zero		1


	//   ....[15]....
        /*01d8*/ 	.word	0x000006f0
        /*01dc*/ 	.word	0x000000ff
        /*01e0*/ 	.word	0x000001e8
        /*01e4*/ 	.short	0x0100
        /*01e6*/ 	.byte	0x04
	.zero		1


	//   ....[16]....
        /*01e8*/ 	.word	0x00000700
        /*01ec*/ 	.word	0x000000ff
        /*01f0*/ 	.word	0x00000040
        /*01f4*/ 	.short	0x0100
        /*01f6*/ 	.byte	0x04
	.zero		1


	//   ....[17]....
        /*01f8*/ 	.word	0x00000710
        /*01fc*/ 	.word	0x000000ff
        /*0200*/ 	.word	0x000001f0
        /*0204*/ 	.short	0x0100
        /*0206*/ 	.byte	0x04
	.zero		1


	//   ....[18]....
        /*0208*/ 	.word	0x00000720
        /*020c*/ 	.word	0x000000ff
        /*0210*/ 	.word	0x00000048
        /*0214*/ 	.short	0x0100
        /*0216*/ 	.byte	0x04
	.zero		1


	//   ....[19]....
        /*0218*/ 	.word	0x00000730
        /*021c*/ 	.word	0x000000ff
        /*0220*/ 	.word	0x000001f8
        /*0224*/ 	.short	0x0100
        /*0226*/ 	.byte	0x04
	.zero		1


	//   ....[20]....
        /*0228*/ 	.word	0x00000740
        /*022c*/ 	.word	0x000000ff
        /*0230*/ 	.word	0x00000050
        /*0234*/ 	.short	0x0100
        /*0236*/ 	.byte	0x04
	.zero		1


	//   ....[21]....
        /*0238*/ 	.word	0x00000750
        /*023c*/ 	.word	0x000000ff
        /*0240*/ 	.word	0x00000200
        /*0244*/ 	.short	0x0100
        /*0246*/ 	.byte	0x04
	.zero		1


	//   ....[22]....
        /*0248*/ 	.word	0x00000760
        /*024c*/ 	.word	0x000000ff
        /*0250*/ 	.word	0x00000058
        /*0254*/ 	.short	0x0100
        /*0256*/ 	.byte	0x04
	.zero		1


	//   ....[23]....
        /*0258*/ 	.word	0x00000770
        /*025c*/ 	.word	0x000000ff
        /*0260*/ 	.word	0x00000208
        /*0264*/ 	.short	0x0100
        /*0266*/ 	.byte	0x04
	.zero		1


	//   ....[24]....
        /*0268*/ 	.word	0x00000780
        /*026c*/ 	.word	0x000000ff
        /*0270*/ 	.word	0x00000060
        /*0274*/ 	.short	0x0100
        /*0276*/ 	.byte	0x04
	.zero		1


	//   ....[25]....
        /*0278*/ 	.word	0x00000790
        /*027c*/ 	.word	0x000000ff
        /*0280*/ 	.word	0x00000210
        /*0284*/ 	.short	0x0100
        /*0286*/ 	.byte	0x04
	.zero		1


	//   ....[26]....
        /*0288*/ 	.word	0x000007a0
        /*028c*/ 	.word	0x000000ff
        /*0290*/ 	.word	0x00000068
        /*0294*/ 	.short	0x0100
        /*0296*/ 	.byte	0x04
	.zero		1


	//   ....[27]....
        /*0298*/ 	.word	0x000007b0
        /*029c*/ 	.word	0x000000ff
        /*02a0*/ 	.word	0x00000218
        /*02a4*/ 	.short	0x0100
        /*02a6*/ 	.byte	0x04
	.zero		1


	//   ....[28]....
        /*02a8*/ 	.word	0x000007c0
        /*02ac*/ 	.word	0x000000ff
        /*02b0*/ 	.word	0x00000070
        /*02b4*/ 	.short	0x0100
        /*02b6*/ 	.byte	0x04
	.zero		1


	//   ....[29]....
        /*02b8*/ 	.word	0x000007d0
        /*02bc*/ 	.word	0x000000ff
        /*02c0*/ 	.word	0x00000220
        /*02c4*/ 	.short	0x0100
        /*02c6*/ 	.byte	0x04
	.zero		1


	//   ....[30]....
        /*02c8*/ 	.word	0x000007e0
        /*02cc*/ 	.word	0x000000ff
        /*02d0*/ 	.word	0x00000078
        /*02d4*/ 	.short	0x0100
        /*02d6*/ 	.byte	0x04
	.zero		1


	//   ....[31]....
        /*02d8*/ 	.word	0x000007f0
        /*02dc*/ 	.word	0x000000ff
        /*02e0*/ 	.word	0x00000228
        /*02e4*/ 	.short	0x0100
        /*02e6*/ 	.byte	0x04
	.zero		1


	//   ....[32]....
        /*02e8*/ 	.word	0x00000800
        /*02ec*/ 	.word	0x000000ff
        /*02f0*/ 	.word	0x00000080
        /*02f4*/ 	.short	0x0100
        /*02f6*/ 	.byte	0x04
	.zero		1


	//   ....[33]....
        /*02f8*/ 	.word	0x00000810
        /*02fc*/ 	.word	0x000000ff
        /*0300*/ 	.word	0x00000230
        /*0304*/ 	.short	0x0100
        /*0306*/ 	.byte	0x04
	.zero		1


	//   ....[34]....
        /*0308*/ 	.word	0x00000820
        /*030c*/ 	.word	0x000000ff
        /*0310*/ 	.word	0x00000088
        /*0314*/ 	.short	0x0100
        /*0316*/ 	.byte	0x04
	.zero		1


	//   ....[35]....
        /*0318*/ 	.word	0x00000830
        /*031c*/ 	.word	0x000000ff
        /*0320*/ 	.word	0x00000238
        /*0324*/ 	.short	0x0100
        /*0326*/ 	.byte	0x04
	.zero		1


	//   ....[36]....
        /*0328*/ 	.word	0x00000840
        /*032c*/ 	.word	0x000000ff
        /*0330*/ 	.word	0x00000090
        /*0334*/ 	.short	0x0100
        /*0336*/ 	.byte	0x04
	.zero		1


	//   ....[37]....
        /*0338*/ 	.word	0x00000850
        /*033c*/ 	.word	0x000000ff
        /*0340*/ 	.word	0x00000240
        /*0344*/ 	.short	0x0100
        /*0346*/ 	.byte	0x04
	.zero		1


	//   ....[38]....
        /*0348*/ 	.word	0x00000860
        /*034c*/ 	.word	0x000000ff
        /*0350*/ 	.word	0x00000098
        /*0354*/ 	.short	0x0100
        /*0356*/ 	.byte	0x04
	.zero		1


	//   ....[39]....
        /*0358*/ 	.word	0x00000870
        /*035c*/ 	.word	0x000000ff
        /*0360*/ 	.word	0x00000248
        /*0364*/ 	.short	0x0100
        /*0366*/ 	.byte	0x04
	.zero		1


	//   ....[40]....
        /*0368*/ 	.word	0x00000880
        /*036c*/ 	.word	0x000000ff
        /*0370*/ 	.word	0x000000a0
        /*0374*/ 	.short	0x0100
        /*0376*/ 	.byte	0x04
	.zero		1


	//   ....[41]....
        /*0378*/ 	.word	0x00000890
        /*037c*/ 	.word	0x000000ff
        /*0380*/ 	.word	0x00000250
        /*0384*/ 	.short	0x0100
        /*0386*/ 	.byte	0x04
	.zero		1


	//   ....[42]....
        /*0388*/ 	.word	0x000008a0
        /*038c*/ 	.word	0x000000ff
        /*0390*/ 	.word	0x000000a8
        /*0394*/ 	.short	0x0100
        /*0396*/ 	.byte	0x04
	.zero		1


	//   ....[43]....
        /*0398*/ 	.word	0x000008b0
        /*039c*/ 	.word	0x000000ff
        /*03a0*/ 	.word	0x00000258
        /*03a4*/ 	.short	0x0100
        /*03a6*/ 	.byte	0x04
	.zero		1


	//   ....[44]....
        /*03a8*/ 	.word	0x000008c0
        /*03ac*/ 	.word	0x000000ff
        /*03b0*/ 	.word	0x000000b0
        /*03b4*/ 	.short	0x0100
        /*03b6*/ 	.byte	0x04
	.zero		1


	//   ....[45]....
        /*03b8*/ 	.word	0x000008d0
        /*03bc*/ 	.word	0x000000ff
        /*03c0*/ 	.word	0x00000260
        /*03c4*/ 	.short	0x0100
        /*03c6*/ 	.byte	0x04
	.zero		1


	//   ....[46]....
        /*03c8*/ 	.word	0x000008e0
        /*03cc*/ 	.word	0x000000ff
        /*03d0*/ 	.word	0x000000b8
        /*03d4*/ 	.short	0x0100
        /*03d6*/ 	.byte	0x04
	.zero		1


	//   ....[47]....
        /*03d8*/ 	.word	0x000008f0
        /*03dc*/ 	.word	0x000000ff
        /*03e0*/ 	.word	0x00000268
        /*03e4*/ 	.short	0x0100
        /*03e6*/ 	.byte	0x04
	.zero		1


	//   ....[48]....
        /*03e8*/ 	.word	0x00000900
        /*03ec*/ 	.word	0x000000ff
        /*03f0*/ 	.word	0x000000c0
        /*03f4*/ 	.short	0x0100
        /*03f6*/ 	.byte	0x04
	.zero		1


	//   ....[49]....
        /*03f8*/ 	.word	0x00000910
        /*03fc*/ 	.word	0x000000ff
        /*0400*/ 	.word	0x00000270
        /*0404*/ 	.short	0x0100
        /*0406*/ 	.byte	0x04
	.zero		1


	//   ....[50]....
        /*0408*/ 	.word	0x00000920
        /*040c*/ 	.word	0x000000ff
        /*0410*/ 	.word	0x000000c8
        /*0414*/ 	.short	0x0100
        /*0416*/ 	.byte	0x04
	.zero		1


	//   ....[51]....
        /*0418*/ 	.word	0x00000930
        /*041c*/ 	.word	0x000000ff
        /*0420*/ 	.word	0x00000278
        /*0424*/ 	.short	0x0100
        /*0426*/ 	.byte	0x04
	.zero		1


	//   ....[52]....
        /*0428*/ 	.word	0x00000940
        /*042c*/ 	.word	0x000000ff
        /*0430*/ 	.word	0x000000d0
        /*0434*/ 	.short	0x0100
        /*0436*/ 	.byte	0x04
	.zero		1


	//   ....[53]....
        /*0438*/ 	.word	0x00000950
        /*043c*/ 	.word	0x000000ff
        /*0440*/ 	.word	0x00000280
        /*0444*/ 	.short	0x0100
        /*0446*/ 	.byte	0x04
	.zero		1


	//   ....[54]....
        /*0448*/ 	.word	0x00000960
        /*044c*/ 	.word	0x000000ff
        /*0450*/ 	.word	0x000000d8
        /*0454*/ 	.short	0x0100
        /*0456*/ 	.byte	0x04
	.zero		1


	//   ....[55]....
        /*0458*/ 	.word	0x00000970
        /*045c*/ 	.word	0x000000ff
        /*0460*/ 	.word	0x00000288
        /*0464*/ 	.short	0x0100
        /*0466*/ 	.byte	0x04
	.zero		1


	//   ....[56]....
        /*0468*/ 	.word	0x00000980
        /*046c*/ 	.word	0x000000ff
        /*0470*/ 	.word	0x000000e0
        /*0474*/ 	.short	0x0100
        /*0476*/ 	.byte	0x04
	.zero		1


	//   ....[57]....
        /*0478*/ 	.word	0x00000990
        /*047c*/ 	.word	0x000000ff
        /*0480*/ 	.word	0x00000290
        /*0484*/ 	.short	0x0100
        /*0486*/ 	.byte	0x04
	.zero		1


	//   ....[58]....
        /*0488*/ 	.word	0x000009a0
        /*048c*/ 	.word	0x000000ff
        /*0490*/ 	.word	0x000000e8
        /*0494*/ 	.short	0x0100
        /*0496*/ 	.byte	0x04
	.zero		1


	//   ....[59]....
        /*0498*/ 	.word	0x000009b0
        /*049c*/ 	.word	0x000000ff
        /*04a0*/ 	.word	0x00000298
        /*04a4*/ 	.short	0x0100
        /*04a6*/ 	.byte	0x04
	.zero		1


	//   ....[60]....
        /*04a8*/ 	.word	0x000009c0
        /*04ac*/ 	.word	0x000000ff
        /*04b0*/ 	.word	0x000000f0
        /*04b4*/ 	.short	0x0100
        /*04b6*/ 	.byte	0x04
	.zero		1


	//   ....[61]....
        /*04b8*/ 	.word	0x000009d0
        /*04bc*/ 	.word	0x000000ff
        /*04c0*/ 	.word	0x000002a0
        /*04c4*/ 	.short	0x0100
        /*04c6*/ 	.byte	0x04
	.zero		1


	//   ....[62]....
        /*04c8*/ 	.word	0x000009e0
        /*04cc*/ 	.word	0x000000ff
        /*04d0*/ 	.word	0x000000f8
        /*04d4*/ 	.short	0x0100
        /*04d6*/ 	.byte	0x04
	.zero		1


	//   ....[63]....
        /*04d8*/ 	.word	0x000009f0
        /*04dc*/ 	.word	0x000000ff
        /*04e0*/ 	.word	0x000002a8
        /*04e4*/ 	.short	0x0100
        /*04e6*/ 	.byte	0x04
	.zero		1


	//   ....[64]....
        /*04e8*/ 	.word	0x00000a00
        /*04ec*/ 	.word	0x000000ff
        /*04f0*/ 	.word	0x00000100
        /*04f4*/ 	.short	0x0100
        /*04f6*/ 	.byte	0x04
	.zero		1


	//   ....[65]....
        /*04f8*/ 	.word	0x00000a10
        /*04fc*/ 	.word	0x000000ff
        /*0500*/ 	.word	0x000002b0
        /*0504*/ 	.short	0x0100
        /*0506*/ 	.byte	0x04
	.zero		1


	//   ....[66]....
        /*0508*/ 	.word	0x00000a20
        /*050c*/ 	.word	0x000000ff
        /*0510*/ 	.word	0x00000108
        /*0514*/ 	.short	0x0100
        /*0516*/ 	.byte	0x04
	.zero		1


	//   ....[67]....
        /*0518*/ 	.word	0x00000a30
        /*051c*/ 	.word	0x000000ff
        /*0520*/ 	.word	0x000002b8
        /*0524*/ 	.short	0x0100
        /*0526*/ 	.byte	0x04
	.zero		1


	//   ....[68]....
        /*0528*/ 	.word	0x00000a40
        /*052c*/ 	.word	0x000000ff
        /*0530*/ 	.word	0x00000110
        /*0534*/ 	.short	0x0100
        /*0536*/ 	.byte	0x04
	.zero		1


	//   ....[69]....
        /*0538*/ 	.word	0x00000a50
        /*053c*/ 	.word	0x000000ff
        /*0540*/ 	.word	0x000002c0
        /*0544*/ 	.short	0x0100
        /*0546*/ 	.byte	0x04
	.zero		1


	//   ....[70]....
        /*0548*/ 	.word	0x00000a60
        /*054c*/ 	.word	0x000000ff
        /*0550*/ 	.word	0x00000118
        /*0554*/ 	.short	0x0100
        /*0556*/ 	.byte	0x04
	.zero		1


	//   ....[71]....
        /*0558*/ 	.word	0x00000a70
        /*055c*/ 	.word	0x000000ff
        /*0560*/ 	.word	0x000002c8
        /*0564*/ 	.short	0x0100
        /*0566*/ 	.byte	0x04
	.zero		1


	//   ....[72]....
        /*0568*/ 	.word	0x00000a80
        /*056c*/ 	.word	0x000000ff
        /*0570*/ 	.word	0x00000120
        /*0574*/ 	.short	0x0100
        /*0576*/ 	.byte	0x04
	.zero		1


	//   ....[73]....
        /*0578*/ 	.word	0x00000a90
        /*057c*/ 	.word	0x000000ff
        /*0580*/ 	.word	0x000002d0
        /*0584*/ 	.short	0x0100
        /*0586*/ 	.byte	0x04
	.zero		1


	//   ....[74]....
        /*0588*/ 	.word	0x00000aa0
        /*058c*/ 	.word	0x000000ff
        /*0590*/ 	.word	0x00000128
        /*0594*/ 	.short	0x0100
        /*0596*/ 	.byte	0x04
	.zero		1


	//   ....[75]....
        /*0598*/ 	.word	0x00000ab0
        /*059c*/ 	.word	0x000000ff
        /*05a0*/ 	.word	0x000002d8
        /*05a4*/ 	.short	0x0100
        /*05a6*/ 	.byte	0x04
	.zero		1


	//   ....[76]....
        /*05a8*/ 	.word	0x00000ac0
        /*05ac*/ 	.word	0x000000ff
        /*05b0*/ 	.word	0x00000130
        /*05b4*/ 	.short	0x0100
        /*05b6*/ 	.byte	0x04
	.zero		1


	//   ....[77]....
        /*05b8*/ 	.word	0x00000ad0
        /*05bc*/ 	.word	0x000000ff
        /*05c0*/ 	.word	0x000002e0
        /*05c4*/ 	.short	0x0100
        /*05c6*/ 	.byte	0x04
	.zero		1


	//   ....[78]....
        /*05c8*/ 	.word	0x00000ae0
        /*05cc*/ 	.word	0x000000ff
        /*05d0*/ 	.word	0x00000138
        /*05d4*/ 	.short	0x0100
        /*05d6*/ 	.byte	0x04
	.zero		1


	//   ....[79]....
        /*05d8*/ 	.word	0x00000af0
        /*05dc*/ 	.word	0x000000ff
        /*05e0*/ 	.word	0x000002e8
        /*05e4*/ 	.short	0x0100
        /*05e6*/ 	.byte	0x04
	.zero		1


	//   ....[80]....
        /*05e8*/ 	.word	0x00000b00
        /*05ec*/ 	.word	0x000000ff
        /*05f0*/ 	.word	0x00000140
        /*05f4*/ 	.short	0x0100
        /*05f6*/ 	.byte	0x04
	.zero		1


	//   ....[81]....
        /*05f8*/ 	.word	0x00000b10
        /*05fc*/ 	.word	0x000000ff
        /*0600*/ 	.word	0x000002f0
        /*0604*/ 	.short	0x0100
        /*0606*/ 	.byte	0x04
	.zero		1


	//   ....[82]....
        /*0608*/ 	.word	0x00000b20
        /*060c*/ 	.word	0x000000ff
        /*0610*/ 	.word	0x00000148
        /*0614*/ 	.short	0x0100
        /*0616*/ 	.byte	0x04
	.zero		1


	//   ....[83]....
        /*0618*/ 	.word	0x00000b30
        /*061c*/ 	.word	0x000000ff
        /*0620*/ 	.word	0x000002f8
        /*0624*/ 	.short	0x0100
        /*0626*/ 	.byte	0x04
	.zero		1


	//   ....[84]....
        /*0628*/ 	.word	0x00000b40
        /*062c*/ 	.word	0x000000ff
        /*0630*/ 	.word	0x00000150
        /*0634*/ 	.short	0x0100
        /*0636*/ 	.byte	0x04
	.zero		1


	//   ....[85]....
        /*0638*/ 	.word	0x00000b50
        /*063c*/ 	.word	0x000000ff
        /*0640*/ 	.word	0x00000300
        /*0644*/ 	.short	0x0100
        /*0646*/ 	.byte	0x04
	.zero		1


	//   ....[86]....
        /*0648*/ 	.word	0x00000b60
        /*064c*/ 	.word	0x000000ff
        /*0650*/ 	.word	0x00000158
        /*0654*/ 	.short	0x0100
        /*0656*/ 	.byte	0x04
	.zero		1


	//   ....[87]....
        /*0658*/ 	.word	0x00000b70
        /*065c*/ 	.word	0x000000ff
        /*0660*/ 	.word	0x00000308
        /*0664*/ 	.short	0x0100
        /*0666*/ 	.byte	0x04
	.zero		1


	//   ....[88]....
        /*0668*/ 	.word	0x00000b80
        /*066c*/ 	.word	0x000000ff
        /*0670*/ 	.word	0x00000160
        /*0674*/ 	.short	0x0100
        /*0676*/ 	.byte	0x04
	.zero		1


	//   ....[89]....
        /*0678*/ 	.word	0x00000b90
        /*067c*/ 	.word	0x000000ff
        /*0680*/ 	.word	0x00000310
        /*0684*/ 	.short	0x0100
        /*0686*/ 	.byte	0x04
	.zero		1


	//   ....[90]....
        /*0688*/ 	.word	0x00000ba0
        /*068c*/ 	.word	0x000000ff
        /*0690*/ 	.word	0x00000168
        /*0694*/ 	.short	0x0100
        /*0696*/ 	.byte	0x04
	.zero		1


	//   ....[91]....
        /*0698*/ 	.word	0x00000bb0
        /*069c*/ 	.word	0x000000ff
        /*06a0*/ 	.word	0x00000318
        /*06a4*/ 	.short	0x0100
        /*06a6*/ 	.byte	0x04
	.zero		1


	//   ....[92]....
        /*06a8*/ 	.word	0x00000bc0
        /*06ac*/ 	.word	0x000000ff
        /*06b0*/ 	.word	0x00000170
        /*06b4*/ 	.short	0x0100
        /*06b6*/ 	.byte	0x04
	.zero		1


	//   ....[93]....
        /*06b8*/ 	.word	0x00000bd0
        /*06bc*/ 	.word	0x000000ff
        /*06c0*/ 	.word	0x00000320
        /*06c4*/ 	.short	0x0100
        /*06c6*/ 	.byte	0x04
	.zero		1


	//   ....[94]....
        /*06c8*/ 	.word	0x00000be0
        /*06cc*/ 	.word	0x000000ff
        /*06d0*/ 	.word	0x00000178
        /*06d4*/ 	.short	0x0100
        /*06d6*/ 	.byte	0x04
	.zero		1


	//   ....[95]....
        /*06d8*/ 	.word	0x00000bf0
        /*06dc*/ 	.word	0x000000ff
        /*06e0*/ 	.word	0x00000328
        /*06e4*/ 	.short	0x0100
        /*06e6*/ 	.byte	0x04
	.zero		1


	//   ....[96]....
        /*06e8*/ 	.word	0x00000c00
        /*06ec*/ 	.word	0x000000ff
        /*06f0*/ 	.word	0x00000180
        /*06f4*/ 	.short	0x0100
        /*06f6*/ 	.byte	0x04
	.zero		1


	//   ....[97]....
        /*06f8*/ 	.word	0x00000c10
        /*06fc*/ 	.word	0x000000ff
        /*0700*/ 	.word	0x00000330
        /*0704*/ 	.short	0x0100
        /*0706*/ 	.byte	0x04
	.zero		1


	//   ....[98]....
        /*0708*/ 	.word	0x00000c20
        /*070c*/ 	.word	0x000000ff
        /*0710*/ 	.word	0x00000188
        /*0714*/ 	.short	0x0100
        /*0716*/ 	.byte	0x04
	.zero		1


	//   ....[99]....
        /*0718*/ 	.word	0x00000c30
        /*071c*/ 	.word	0x000000ff
        /*0720*/ 	.word	0x00000338
        /*0724*/ 	.short	0x0100
        /*0726*/ 	.byte	0x04
	.zero		1


	//   ....[100]....
        /*0728*/ 	.word	0x00000c40
        /*072c*/ 	.word	0x000000ff
        /*0730*/ 	.word	0x00000190
        /*0734*/ 	.short	0x0100
        /*0736*/ 	.byte	0x04
	.zero		1


	//   ....[101]....
        /*0738*/ 	.word	0x00000c50
        /*073c*/ 	.word	0x000000ff
        /*0740*/ 	.word	0x00000340
        /*0744*/ 	.short	0x0100
        /*0746*/ 	.byte	0x04
	.zero		1


	//   ....[102]....
        /*0748*/ 	.word	0x00000c60
        /*074c*/ 	.word	0x000000ff
        /*0750*/ 	.word	0x00000198
        /*0754*/ 	.short	0x0100
        /*0756*/ 	.byte	0x04
	.zero		1


	//   ....[103]....
        /*0758*/ 	.word	0x00000c70
        /*075c*/ 	.word	0x000000ff
        /*0760*/ 	.word	0x00000348
        /*0764*/ 	.short	0x0100
        /*0766*/ 	.byte	0x04
	.zero		1


	//   ....[104]....
        /*0768*/ 	.word	0x00000c80
        /*076c*/ 	.word	0x000000ff
        /*0770*/ 	.word	0x000001a0
        /*0774*/ 	.short	0x0100
        /*0776*/ 	.byte	0x04
	.zero		1


	//   ....[105]....
        /*0778*/ 	.word	0x00000c90
        /*077c*/ 	.word	0x000000ff
        /*0780*/ 	.word	0x00000350
        /*0784*/ 	.short	0x0100
        /*0786*/ 	.byte	0x04
	.zero		1


	//   ....[106]....
        /*0788*/ 	.word	0x00000ca0
        /*078c*/ 	.word	0x000000ff
        /*0790*/ 	.word	0x000001a8
        /*0794*/ 	.short	0x0100
        /*0796*/ 	.byte	0x04
	.zero		1


	//   ....[107]....
        /*0798*/ 	.word	0x00000cb0
        /*079c*/ 	.word	0x000000ff
        /*07a0*/ 	.word	0x00000358
        /*07a4*/ 	.short	0x0100
        /*07a6*/ 	.byte	0x04
	.zero		1


	//   ....[108]....
        /*07a8*/ 	.word	0x00000df0
        /*07ac*/ 	.word	0x000000ff
        /*07b0*/ 	.word	0x00000360
        /*07b4*/ 	.short	0x0100
        /*07b6*/ 	.byte	0x04
	.zero		1


	//   ....[109]....
        /*07b8*/ 	.word	0x00000e00
        /*07bc*/ 	.word	0x000000ff
        /*07c0*/ 	.word	0x00000368
        /*07c4*/ 	.short	0x0100
        /*07c6*/ 	.byte	0x04
	.zero		1


	//   ....[110]....
        /*07c8*/ 	.word	0x00000ef0
        /*07cc*/ 	.word	0x000000ff
        /*07d0*/ 	.word	0x00000370
        /*07d4*/ 	.short	0x0100
        /*07d6*/ 	.byte	0x06
	.zero		1


	//   ....[111]....
        /*07d8*/ 	.word	0x00000f00
        /*07dc*/ 	.word	0x000000ff
        /*07e0*/ 	.word	0x00000378
        /*07e4*/ 	.short	0x0100
        /*07e6*/ 	.byte	0x06
	.zero		1


	//   ....[112]....
        /*07e8*/ 	.word	0x00001040
        /*07ec*/ 	.word	0x000000ff
        /*07f0*/ 	.word	0x00000380
        /*07f4*/ 	.short	0x0100
        /*07f6*/ 	.byte	0x06
	.zero		1


	//   ....[113]....
        /*07f8*/ 	.word	0x00001050
        /*07fc*/ 	.word	0x000000ff
        /*0800*/ 	.word	0x00000390
        /*0804*/ 	.short	0x0100
        /*0806*/ 	.byte	0x06
	.zero		1


	//   ....[114]....
        /*0808*/ 	.word	0x00001060
        /*080c*/ 	.word	0x000000ff
        /*0810*/ 	.word	0x00000388
        /*0814*/ 	.short	0x0100
        /*0816*/ 	.byte	0x06
	.zero		1


	//   ....[115]....
        /*0818*/ 	.word	0x00001070
        /*081c*/ 	.word	0x000000ff
        /*0820*/ 	.word	0x00000398
        /*0824*/ 	.short	0x0100
        /*0826*/ 	.byte	0x06
	.zero		1


	//   ....[116]....
        /*0828*/ 	.word	0x000011a0
        /*082c*/ 	.word	0x000000ff
        /*0830*/ 	.word	0x000003a0
        /*0834*/ 	.short	0x0100
        /*0836*/ 	.byte	0x04
	.zero		1


	//   ....[117]....
        /*0838*/ 	.word	0x000011b0
        /*083c*/ 	.word	0x000000ff
        /*0840*/ 	.word	0x000003c0
        /*0844*/ 	.short	0x0100
        /*0846*/ 	.byte	0x04
	.zero		1


	//   ....[118]....
        /*0848*/ 	.word	0x000011c0
        /*084c*/ 	.word	0x000000ff
        /*0850*/ 	.word	0x000003a8
        /*0854*/ 	.short	0x0100
        /*0856*/ 	.byte	0x04
	.zero		1


	//   ....[119]....
        /*0858*/ 	.word	0x000011d0
        /*085c*/ 	.word	0x000000ff
        /*0860*/ 	.word	0x000003c8
        /*0864*/ 	.short	0x0100
        /*0866*/ 	.byte	0x04
	.zero		1


	//   ....[120]....
        /*0868*/ 	.word	0x000011e0
        /*086c*/ 	.word	0x000000ff
        /*0870*/ 	.word	0x000003b0
        /*0874*/ 	.short	0x0100
        /*0876*/ 	.byte	0x04
	.zero		1


	//   ....[121]....
        /*0878*/ 	.word	0x000011f0
        /*087c*/ 	.word	0x000000ff
        /*0880*/ 	.word	0x000003d0
        /*0884*/ 	.short	0x0100
        /*0886*/ 	.byte	0x04
	.zero		1


	//   ....[122]....
        /*0888*/ 	.word	0x00001200
        /*088c*/ 	.word	0x000000ff
        /*0890*/ 	.word	0x000003b8
        /*0894*/ 	.short	0x0100
        /*0896*/ 	.byte	0x04
	.zero		1


	//   ....[123]....
        /*0898*/ 	.word	0x00001210
        /*089c*/ 	.word	0x000000ff
        /*08a0*/ 	.word	0x000003d8
        /*08a4*/ 	.short	0x0100
        /*08a6*/ 	.byte	0x04
	.zero		1


	//   ....[124]....
        /*08a8*/ 	.word	0x00001300
        /*08ac*/ 	.word	0x000000ff
        /*08b0*/ 	.word	0x000003e0
        /*08b4*/ 	.short	0x0100
        /*08b6*/ 	.byte	0x04
	.zero		1


	//   ....[125]....
        /*08b8*/ 	.word	0x00001310
        /*08bc*/ 	.word	0x000000ff
        /*08c0*/ 	.word	0x000003f0
        /*08c4*/ 	.short	0x0100
        /*08c6*/ 	.byte	0x04
	.zero		1


	//   ....[126]....
        /*08c8*/ 	.word	0x00001320
        /*08cc*/ 	.word	0x000000ff
        /*08d0*/ 	.word	0x000003e8
        /*08d4*/ 	.short	0x0100
        /*08d6*/ 	.byte	0x04
	.zero		1


	//   ....[127]....
        /*08d8*/ 	.word	0x00001330
        /*08dc*/ 	.word	0x000000ff
        /*08e0*/ 	.word	0x000003f8
        /*08e4*/ 	.short	0x0100
        /*08e6*/ 	.byte	0x04
	.zero		1


	//   ....[128]....
        /*08e8*/ 	.word	0x00001e30
        /*08ec*/ 	.word	0x00000000
        /*08f0*/ 	.word	0x000003f0
        /*08f4*/ 	.short	0x010a
        /*08f6*/ 	.byte	0xff
	.zero		1


	//   ....[129]....
        /*08f8*/ 	.word	0x00001e60
        /*08fc*/ 	.word	0x00000000
        /*0900*/ 	.word	0x000003e0
        /*0904*/ 	.short	0x0101
        /*0906*/ 	.byte	0xff
	.zero		1


	//   ....[130]....
        /*0908*/ 	.word	0x00001f30
        /*090c*/ 	.word	0x000000ff
        /*0910*/ 	.word	0x000001b0
        /*0914*/ 	.short	0x010a
        /*0916*/ 	.byte	0x04
	.zero		1


	//   ....[131]....
        /*0918*/ 	.word	0x00001fb0
        /*091c*/ 	.word	0x000000ff
        /*0920*/ 	.word	0x000001b0
        /*0924*/ 	.short	0x010a
        /*0926*/ 	.byte	0x21
	.zero		1


	//   ....[132]....
        /*0928*/ 	.word	0x00002140
        /*092c*/ 	.word	0x000000ff
        /*0930*/ 	.word	0x000001b0
        /*0934*/ 	.short	0x010a
        /*0936*/ 	.byte	0x08
	.zero		1


	//   ....[133]....
        /*0938*/ 	.word	0x00002260
        /*093c*/ 	.word	0x000000ff
        /*0940*/ 	.word	0x00000378
        /*0944*/ 	.short	0x0101
        /*0946*/ 	.byte	0x06
	.zero		1


	//   ....[134]....
        /*0948*/ 	.word	0x00002280
        /*094c*/ 	.word	0x000000ff
        /*0950*/ 	.word	0x000001b0
        /*0954*/ 	.short	0x010a
        /*0956*/ 	.byte	0x04
	.zero		1


	//   ....[135]....
        /*0958*/ 	.word	0x00002300
        /*095c*/ 	.word	0x000000ff
        /*0960*/ 	.word	0x000001b0
        /*0964*/ 	.short	0x010a
        /*0966*/ 	.byte	0x11
	.zero		1


	//   ....[136]....
        /*0968*/ 	.word	0x00002510
        /*096c*/ 	.word	0x000000ff
        /*0970*/ 	.word	0x000001b0
        /*0974*/ 	.short	0x010a
        /*0976*/ 	.byte	0x07
	.zero		1


	//   ....[137]....
        /*0978*/ 	.word	0x000025e0
        /*097c*/ 	.word	0x00000003
        /*0980*/ 	.word	0x00000380
        /*0984*/ 	.short	0x010a
        /*0986*/ 	.byte	0xff
	.zero		1


	//   ....[138]....
        /*0988*/ 	.word	0x00002730
        /*098c*/ 	.word	0x00000000
        /*0990*/ 	.word	0x00000000
        /*0994*/ 	.short	0x0101
        /*0996*/ 	.byte	0xff
	.zero		1


	//   ....[139]....
        /*0998*/ 	.word	0x00002cd0
        /*099c*/ 	.word	0x000000ff
        /*09a0*/ 	.word	0x00000000
        /*09a4*/ 	.short	0x010a
        /*09a6*/ 	.byte	0x04
	.zero		1


	//   ....[140]....
        /*09a8*/ 	.word	0x00002d60
        /*09ac*/ 	.word	0x000000ff
        /*09b0*/ 	.word	0x00000000
        /*09b4*/ 	.short	0x010a
        /*09b6*/ 	.byte	0x05
	.zero		1


	//   ....[141]....
        /*09b8*/ 	.word	0x00002df0
        /*09bc*/ 	.word	0x000000ff
        /*09c0*/ 	.word	0x00000000
        /*09c4*/ 	.short	0x010a
        /*09c6*/ 	.byte	0x05
	.zero		1


	//   ....[142]....
        /*09c8*/ 	.word	0x00002e80
        /*09cc*/ 	.word	0x000000ff
        /*09d0*/ 	.word	0x00000000
        /*09d4*/ 	.short	0x010a
        /*09d6*/ 	.byte	0x05
	.zero		1


	//   ....[143]....
        /*09d8*/ 	.word	0x00002f10
        /*09dc*/ 	.word	0x000000ff
        /*09e0*/ 	.word	0x00000000
        /*09e4*/ 	.short	0x010a
        /*09e6*/ 	.byte	0x05
	.zero		1


	//   ....[144]....
        /*09e8*/ 	.word	0x00002fa0
        /*09ec*/ 	.word	0x000000ff
        /*09f0*/ 	.word	0x00000000
        /*09f4*/ 	.short	0x010a
        /*09f6*/ 	.byte	0x05
	.zero		1


	//   ....[145]....
        /*09f8*/ 	.word	0x00003030
        /*09fc*/ 	.word	0x000000ff
        /*0a00*/ 	.word	0x00000000
        /*0a04*/ 	.short	0x010a
        /*0a06*/ 	.byte	0x05
	.zero		1


	//   ....[146]....
        /*0a08*/ 	.word	0x000030c0
        /*0a0c*/ 	.word	0x000000ff
        /*0a10*/ 	.word	0x00000000
        /*0a14*/ 	.short	0x010a
        /*0a16*/ 	.byte	0x05
	.zero		1


	//   ....[147]....
        /*0a18*/ 	.word	0x00003150
        /*0a1c*/ 	.word	0x000000ff
        /*0a20*/ 	.word	0x00000000
        /*0a24*/ 	.short	0x010a
        /*0a26*/ 	.byte	0x05
	.zero		1


	//   ....[148]....
        /*0a28*/ 	.word	0x000031e0
        /*0a2c*/ 	.word	0x000000ff
        /*0a30*/ 	.word	0x00000000
        /*0a34*/ 	.short	0x010a
        /*0a36*/ 	.byte	0x05
	.zero		1


	//   ....[149]....
        /*0a38*/ 	.word	0x00003270
        /*0a3c*/ 	.word	0x000000ff
        /*0a40*/ 	.word	0x00000000
        /*0a44*/ 	.short	0x010a
        /*0a46*/ 	.byte	0x05
	.zero		1


	//   ....[150]....
        /*0a48*/ 	.word	0x00003300
        /*0a4c*/ 	.word	0x000000ff
        /*0a50*/ 	.word	0x00000000
        /*0a54*/ 	.short	0x010a
        /*0a56*/ 	.byte	0x05
	.zero		1


	//   ....[151]....
        /*0a58*/ 	.word	0x00003390
        /*0a5c*/ 	.word	0x000000ff
        /*0a60*/ 	.word	0x00000000
        /*0a64*/ 	.short	0x010a
        /*0a66*/ 	.byte	0x05
	.zero		1


	//   ....[152]....
        /*0a68*/ 	.word	0x00003420
        /*0a6c*/ 	.word	0x000000ff
        /*0a70*/ 	.word	0x00000000
        /*0a74*/ 	.short	0x010a
        /*0a76*/ 	.byte	0x05
	.zero		1


	//   ....[153]....
        /*0a78*/ 	.word	0x000034b0
        /*0a7c*/ 	.word	0x000000ff
        /*0a80*/ 	.word	0x00000000
        /*0a84*/ 	.short	0x010a
        /*0a86*/ 	.byte	0x05
	.zero		1


	//   ....[154]....
        /*0a88*/ 	.word	0x00003540
        /*0a8c*/ 	.word	0x000000ff
        /*0a90*/ 	.word	0x00000000
        /*0a94*/ 	.short	0x010a
        /*0a96*/ 	.byte	0x05
	.zero		1


	//   ....[155]....
        /*0a98*/ 	.word	0x000035d0
        /*0a9c*/ 	.word	0x000000ff
        /*0aa0*/ 	.word	0x00000000
        /*0aa4*/ 	.short	0x010a
        /*0aa6*/ 	.byte	0x05
	.zero		1


	//   ....[156]....
        /*0aa8*/ 	.word	0x00003660
        /*0aac*/ 	.word	0x000000ff
        /*0ab0*/ 	.word	0x00000000
        /*0ab4*/ 	.short	0x010a
        /*0ab6*/ 	.byte	0x05
	.zero		1


	//   ....[157]....
        /*0ab8*/ 	.word	0x000036f0
        /*0abc*/ 	.word	0x000000ff
        /*0ac0*/ 	.word	0x00000000
        /*0ac4*/ 	.short	0x010a
        /*0ac6*/ 	.byte	0x05
	.zero		1


	//   ....[158]....
        /*0ac8*/ 	.word	0x00003780
        /*0acc*/ 	.word	0x000000ff
        /*0ad0*/ 	.word	0x00000000
        /*0ad4*/ 	.short	0x010a
        /*0ad6*/ 	.byte	0x05
	.zero		1


	//   ....[159]....
        /*0ad8*/ 	.word	0x00003810
        /*0adc*/ 	.word	0x000000ff
        /*0ae0*/ 	.word	0x00000000
        /*0ae4*/ 	.short	0x010a
        /*0ae6*/ 	.byte	0x05
	.zero		1


	//   ....[160]....
        /*0ae8*/ 	.word	0x000038a0
        /*0aec*/ 	.word	0x000000ff
        /*0af0*/ 	.word	0x00000000
        /*0af4*/ 	.short	0x010a
        /*0af6*/ 	.byte	0x05
	.zero		1


	//   ....[161]....
        /*0af8*/ 	.word	0x00003930
        /*0afc*/ 	.word	0x000000ff
        /*0b00*/ 	.word	0x00000000
        /*0b04*/ 	.short	0x010a
        /*0b06*/ 	.byte	0x05
	.zero		1


	//   ....[162]....
        /*0b08*/ 	.word	0x000039c0
        /*0b0c*/ 	.word	0x000000ff
        /*0b10*/ 	.word	0x00000000
        /*0b14*/ 	.short	0x010a
        /*0b16*/ 	.byte	0x05
	.zero		1


	//   ....[163]....
        /*0b18*/ 	.word	0x00003a50
        /*0b1c*/ 	.word	0x000000ff
        /*0b20*/ 	.word	0x00000000
        /*0b24*/ 	.short	0x010a
        /*0b26*/ 	.byte	0x05
	.zero		1


	//   ....[164]....
        /*0b28*/ 	.word	0x00003ae0
        /*0b2c*/ 	.word	0x000000ff
        /*0b30*/ 	.word	0x00000000
        /*0b34*/ 	.short	0x010a
        /*0b36*/ 	.byte	0x05
	.zero		1


	//   ....[165]....
        /*0b38*/ 	.word	0x00003b70
        /*0b3c*/ 	.word	0x000000ff
        /*0b40*/ 	.word	0x00000000
        /*0b44*/ 	.short	0x010a
        /*0b46*/ 	.byte	0x05
	.zero		1


	//   ....[166]....
        /*0b48*/ 	.word	0x00003c00
        /*0b4c*/ 	.word	0x000000ff
        /*0b50*/ 	.word	0x00000000
        /*0b54*/ 	.short	0x010a
        /*0b56*/ 	.byte	0x05
	.zero		1


	//   ....[167]....
        /*0b58*/ 	.word	0x00003c90
        /*0b5c*/ 	.word	0x000000ff
        /*0b60*/ 	.word	0x00000000
        /*0b64*/ 	.short	0x010a
        /*0b66*/ 	.byte	0x05
	.zero		1


	//   ....[168]....
        /*0b68*/ 	.word	0x00003d20
        /*0b6c*/ 	.word	0x000000ff
        /*0b70*/ 	.word	0x00000000
        /*0b74*/ 	.short	0x010a
        /*0b76*/ 	.byte	0x05
	.zero		1


	//   ....[169]....
        /*0b78*/ 	.word	0x00003db0
        /*0b7c*/ 	.word	0x000000ff
        /*0b80*/ 	.word	0x00000000
        /*0b84*/ 	.short	0x010a
        /*0b86*/ 	.byte	0x05
	.zero		1


	//   ....[170]....
        /*0b88*/ 	.word	0x00003e40
        /*0b8c*/ 	.word	0x000000ff
        /*0b90*/ 	.word	0x00000000
        /*0b94*/ 	.short	0x010a
        /*0b96*/ 	.byte	0x05
	.zero		1


	//   ....[171]....
        /*0b98*/ 	.word	0x00003ed0
        /*0b9c*/ 	.word	0x000000ff
        /*0ba0*/ 	.word	0x00000000
        /*0ba4*/ 	.short	0x010a
        /*0ba6*/ 	.byte	0x05
	.zero		1


	//   ....[172]....
        /*0ba8*/ 	.word	0x00003f60
        /*0bac*/ 	.word	0x000000ff
        /*0bb0*/ 	.word	0x00000000
        /*0bb4*/ 	.short	0x010a
        /*0bb6*/ 	.byte	0x05
	.zero		1


	//   ....[173]....
        /*0bb8*/ 	.word	0x00003ff0
        /*0bbc*/ 	.word	0x000000ff
        /*0bc0*/ 	.word	0x00000000
        /*0bc4*/ 	.short	0x010a
        /*0bc6*/ 	.byte	0x05
	.zero		1


	//   ....[174]....
        /*0bc8*/ 	.word	0x00004080
        /*0bcc*/ 	.word	0x000000ff
        /*0bd0*/ 	.word	0x00000000
        /*0bd4*/ 	.short	0x010a
        /*0bd6*/ 	.byte	0x05
	.zero		1


	//   ....[175]....
        /*0bd8*/ 	.word	0x00004110
        /*0bdc*/ 	.word	0x000000ff
        /*0be0*/ 	.word	0x00000000
        /*0be4*/ 	.short	0x010a
        /*0be6*/ 	.byte	0x05
	.zero		1


	//   ....[176]....
        /*0be8*/ 	.word	0x000041a0
        /*0bec*/ 	.word	0x000000ff
        /*0bf0*/ 	.word	0x00000000
        /*0bf4*/ 	.short	0x010a
        /*0bf6*/ 	.byte	0x05
	.zero		1


	//   ....[177]....
        /*0bf8*/ 	.word	0x00004230
        /*0bfc*/ 	.word	0x000000ff
        /*0c00*/ 	.word	0x00000000
        /*0c04*/ 	.short	0x010a
        /*0c06*/ 	.byte	0x05
	.zero		1


	//   ....[178]....
        /*0c08*/ 	.word	0x000042c0
        /*0c0c*/ 	.word	0x000000ff
        /*0c10*/ 	.word	0x00000000
        /*0c14*/ 	.short	0x010a
        /*0c16*/ 	.byte	0x05
	.zero		1


	//   ....[179]....
        /*0c18*/ 	.word	0x00004350
        /*0c1c*/ 	.word	0x000000ff
        /*0c20*/ 	.word	0x00000000
        /*0c24*/ 	.short	0x010a
        /*0c26*/ 	.byte	0x05
	.zero		1


	//   ....[180]....
        /*0c28*/ 	.word	0x000043e0
        /*0c2c*/ 	.word	0x000000ff
        /*0c30*/ 	.word	0x00000000
        /*0c34*/ 	.short	0x010a
        /*0c36*/ 	.byte	0x05
	.zero		1


	//   ....[181]....
        /*0c38*/ 	.word	0x00004470
        /*0c3c*/ 	.word	0x000000ff
        /*0c40*/ 	.word	0x00000000
        /*0c44*/ 	.short	0x010a
        /*0c46*/ 	.byte	0x05
	.zero		1


	//   ....[182]....
        /*0c48*/ 	.word	0x00004500
        /*0c4c*/ 	.word	0x000000ff
        /*0c50*/ 	.word	0x00000000
        /*0c54*/ 	.short	0x010a
        /*0c56*/ 	.byte	0x05
	.zero		1


	//   ....[183]....
        /*0c58*/ 	.word	0x00004590
        /*0c5c*/ 	.word	0x000000ff
        /*0c60*/ 	.word	0x00000000
        /*0c64*/ 	.short	0x010a
        /*0c66*/ 	.byte	0x05
	.zero		1


	//   ....[184]....
        /*0c68*/ 	.word	0x00004620
        /*0c6c*/ 	.word	0x000000ff
        /*0c70*/ 	.word	0x00000000
        /*0c74*/ 	.short	0x010a
        /*0c76*/ 	.byte	0x05
	.zero		1


	//   ....[185]....
        /*0c78*/ 	.word	0x000046b0
        /*0c7c*/ 	.word	0x000000ff
        /*0c80*/ 	.word	0x00000000
        /*0c84*/ 	.short	0x010a
        /*0c86*/ 	.byte	0x05
	.zero		1


	//   ....[186]....
        /*0c88*/ 	.word	0x00004740
        /*0c8c*/ 	.word	0x000000ff
        /*0c90*/ 	.word	0x00000000
        /*0c94*/ 	.short	0x010a
        /*0c96*/ 	.byte	0x05
	.zero		1


	//   ....[187]....
        /*0c98*/ 	.word	0x000047d0
        /*0c9c*/ 	.word	0x000000ff
        /*0ca0*/ 	.word	0x00000000
        /*0ca4*/ 	.short	0x010a
        /*0ca6*/ 	.byte	0x05
	.zero		1


	//   ....[188]....
        /*0ca8*/ 	.word	0x00004860
        /*0cac*/ 	.word	0x000000ff
        /*0cb0*/ 	.word	0x00000000
        /*0cb4*/ 	.short	0x010a
        /*0cb6*/ 	.byte	0x05
	.zero		1


	//   ....[189]....
        /*0cb8*/ 	.word	0x000048f0
        /*0cbc*/ 	.word	0x000000ff
        /*0cc0*/ 	.word	0x00000000
        /*0cc4*/ 	.short	0x010a
        /*0cc6*/ 	.byte	0x05
	.zero		1


	//   ....[190]....
        /*0cc8*/ 	.word	0x00004980
        /*0ccc*/ 	.word	0x000000ff
        /*0cd0*/ 	.word	0x00000000
        /*0cd4*/ 	.short	0x010a
        /*0cd6*/ 	.byte	0x05
	.zero		1


	//   ....[191]....
        /*0cd8*/ 	.word	0x00004a10
        /*0cdc*/ 	.word	0x000000ff
        /*0ce0*/ 	.word	0x00000000
        /*0ce4*/ 	.short	0x010a
        /*0ce6*/ 	.byte	0x05
	.zero		1


	//   ....[192]....
        /*0ce8*/ 	.word	0x00004ab0
        /*0cec*/ 	.word	0x00000000
        /*0cf0*/ 	.word	0x00000000
        /*0cf4*/ 	.short	0x010a
        /*0cf6*/ 	.byte	0xff
	.zero		1


	//   ....[193]....
        /*0cf8*/ 	.word	0x00004bd0
        /*0cfc*/ 	.word	0x00000002
        /*0d00*/ 	.word	0x000003e0
        /*0d04*/ 	.short	0x010a
        /*0d06*/ 	.byte	0xff
	.zero		1


	//   ....[194]....
        /*0d08*/ 	.word	0x00004c40
        /*0d0c*/ 	.word	0x00000002
        /*0d10*/ 	.word	0x00000000
        /*0d14*/ 	.short	0x0101
        /*0d16*/ 	.byte	0xff
	.zero		1


	//   ....[195]....
        /*0d18*/ 	.word	0x00004c60
        /*0d1c*/ 	.word	0x000000ff
        /*0d20*/ 	.word	0x00000390
        /*0d24*/ 	.short	0x010a
        /*0d26*/ 	.byte	0x04
	.zero		1


	//   ....[196]....
        /*0d28*/ 	.word	0x00004d80
        /*0d2c*/ 	.word	0x00000002
        /*0d30*/ 	.word	0x00000380
        /*0d34*/ 	.short	0x010a
        /*0d36*/ 	.byte	0xff
	.zero		1


	//   ....[197]....
        /*0d38*/ 	.word	0x00004e80
        /*0d3c*/ 	.word	0x00000002
        /*0d40*/ 	.word	0x00000000
        /*0d44*/ 	.short	0x0101
        /*0d46*/ 	.byte	0xff
	.zero		1


	//   ....[198]....
        /*0d48*/ 	.word	0x00004f10
        /*0d4c*/ 	.word	0x000000ff
        /*0d50*/ 	.word	0x00000390
        /*0d54*/ 	.short	0x0106
        /*0d56*/ 	.byte	0x04
	.zero		1


	//   ....[199]....
        /*0d58*/ 	.word	0x00004f30
        /*0d5c*/ 	.word	0x000000ff
        /*0d60*/ 	.word	0x00000390
        /*0d64*/ 	.short	0x010a
        /*0d66*/ 	.byte	0x04
	.zero		1


	//   ....[200]....
        /*0d68*/ 	.word	0x00004fc0
        /*0d6c*/ 	.word	0x000000ff
        /*0d70*/ 	.word	0x00000390
        /*0d74*/ 	.short	0x0106
        /*0d76*/ 	.byte	0x07
	.zero		1


	//   ....[201]....
        /*0d78*/ 	.word	0x00005000
        /*0d7c*/ 	.word	0x00000000
        /*0d80*/ 	.word	0x00000390
        /*0d84*/ 	.short	0x010a
        /*0d86*/ 	.byte	0xff
	.zero		1


	//   ....[202]....
        /*0d88*/ 	.word	0x000054f0
        /*0d8c*/ 	.word	0x00000000
        /*0d90*/ 	.word	0x00000380
        /*0d94*/ 	.short	0x010a
        /*0d96*/ 	.byte	0xff
	.zero		1


	//   ....[203]....
        /*0d98*/ 	.word	0x000055f0
        /*0d9c*/ 	.word	0x00000003
        /*0da0*/ 	.word	0x00000000
        /*0da4*/ 	.short	0x0101
        /*0da6*/ 	.byte	0xff
	.zero		1


	//   ....[204]....
        /*0da8*/ 	.word	0x00005600
        /*0dac*/ 	.word	0x000000ff
        /*0db0*/ 	.word	0x00000000
        /*0db4*/ 	.short	0x010a
        /*0db6*/ 	.byte	0x04
	.zero		1


	//   ....[205]....
        /*0db8*/ 	.word	0x00005620
        /*0dbc*/ 	.word	0x000000ff
        /*0dc0*/ 	.word	0x000003c0
        /*0dc4*/ 	.short	0x010a
        /*0dc6*/ 	.byte	0x13
	.zero		1


	//   ....[206]....
        /*0dc8*/ 	.word	0x00005760
        /*0dcc*/ 	.word	0x000000ff
        /*0dd0*/ 	.word	0x00000000
        /*0dd4*/ 	.short	0x010a
        /*0dd6*/ 	.byte	0x06
	.zero		1


	//   ....[207]....
        /*0dd8*/ 	.word	0x00005860
        /*0ddc*/ 	.word	0x000000ff
        /*0de0*/ 	.word	0x00000000
        /*0de4*/ 	.short	0x010a
        /*0de6*/ 	.byte	0x04
	.zero		1


	//   ....[208]....
        /*0de8*/ 	.word	0x00005a40
        /*0dec*/ 	.word	0x000000ff
        /*0df0*/ 	.word	0x00000000
        /*0df4*/ 	.short	0x010a
        /*0df6*/ 	.byte	0x04
	.zero		1


	//   ....[209]....
        /*0df8*/ 	.word	0x00005ad0
        /*0dfc*/ 	.word	0x000000ff
        /*0e00*/ 	.word	0x00000000
        /*0e04*/ 	.short	0x010a
        /*0e06*/ 	.byte	0x05
	.zero		1


	//   ....[210]....
        /*0e08*/ 	.word	0x00005b60
        /*0e0c*/ 	.word	0x000000ff
        /*0e10*/ 	.word	0x00000000
        /*0e14*/ 	.short	0x010a
        /*0e16*/ 	.byte	0x05
	.zero		1


	//   ....[211]....
        /*0e18*/ 	.word	0x00005bf0
        /*0e1c*/ 	.word	0x000000ff
        /*0e20*/ 	.word	0x00000000
        /*0e24*/ 	.short	0x010a
        /*0e26*/ 	.byte	0x04
	.zero		1


	//   ....[212]....
        /*0e28*/ 	.word	0x000060e0
        /*0e2c*/ 	.word	0x00000008
        /*0e30*/ 	.word	0x00000380
        /*0e34*/ 	.short	0x010a
        /*0e36*/ 	.byte	0xff
	.zero		1


	//   ....[213]....
        /*0e38*/ 	.word	0x00006250
        /*0e3c*/ 	.word	0x00000000
        /*0e40*/ 	.word	0x00000000
        /*0e44*/ 	.short	0x0101
        /*0e46*/ 	.byte	0xff
	.zero		1


	//   ....[214]....
        /*0e48*/ 	.word	0x00006710
        /*0e4c*/ 	.word	0x000000ff
        /*0e50*/ 	.word	0x00000378
        /*0e54*/ 	.short	0x010a
        /*0e56*/ 	.byte	0x11
	.zero		1


	//   ....[215]....
        /*0e58*/ 	.word	0x000068a0
        /*0e5c*/ 	.word	0x000000ff
        /*0e60*/ 	.word	0x00000368
        /*0e64*/ 	.short	0x010a
        /*0e66*/ 	.byte	0x11
	.zero		1


	//   ....[216]....
        /*0e68*/ 	.word	0x00006ab0
        /*0e6c*/ 	.word	0x000000ff
        /*0e70*/ 	.word	0x00000360
        /*0e74*/ 	.short	0x010b
        /*0e76*/ 	.byte	0x11
	.zero		1


	//   ....[217]....
        /*0e78*/ 	.word	0x00006ac0
        /*0e7c*/ 	.word	0x000000ff
        /*0e80*/ 	.word	0x00000000
        /*0e84*/ 	.short	0x0101
        /*0e86*/ 	.byte	0x30
	.zero		1


	//   ....[218]....
        /*0e88*/ 	.word	0x00006b00
        /*0e8c*/ 	.word	0x00000000
        /*0e90*/ 	.word	0x00000368
        /*0e94*/ 	.short	0x010a
        /*0e96*/ 	.byte	0xff
	.zero		1


	//   ....[219]....
        /*0e98*/ 	.word	0x00006e40
        /*0e9c*/ 	.word	0x00000003
        /*0ea0*/ 	.word	0x00000380
        /*0ea4*/ 	.short	0x010a
        /*0ea6*/ 	.byte	0xff
	.zero		1


	//   ....[220]....
        /*0ea8*/ 	.word	0x00006fc0
        /*0eac*/ 	.word	0x00000000
        /*0eb0*/ 	.word	0x00000000
        /*0eb4*/ 	.short	0x0101
        /*0eb6*/ 	.byte	0xff
	.zero		1


	//   ....[221]....
        /*0eb8*/ 	.word	0x00007a20
        /*0ebc*/ 	.word	0x000000ff
        /*0ec0*/ 	.word	0x00000360
        /*0ec4*/ 	.short	0x010a
        /*0ec6*/ 	.byte	0x2c
	.zero		1


	//   ....[222]....
        /*0ec8*/ 	.word	0x00007a30
        /*0ecc*/ 	.word	0x00000016
        /*0ed0*/ 	.word	0x000003a0
        /*0ed4*/ 	.short	0x010a
        /*0ed6*/ 	.byte	0xff
	.zero		1


	//   ....[223]....
        /*0ed8*/ 	.word	0x00007be0
        /*0edc*/ 	.word	0x000000ff
        /*0ee0*/ 	.word	0x00000360
        /*0ee4*/ 	.short	0x010a
        /*0ee6*/ 	.byte	0x2c
	.zero		1


	//   ....[224]....
        /*0ee8*/ 	.word	0x00007cc0
        /*0eec*/ 	.word	0x000000ff
        /*0ef0*/ 	.word	0x00000000
        /*0ef4*/ 	.short	0x0101
        /*0ef6*/ 	.byte	0x04
	.zero		1


	//   ....[225]....
        /*0ef8*/ 	.word	0x00007d20
        /*0efc*/ 	.word	0x00000016
        /*0f00*/ 	.word	0x000003a0
        /*0f04*/ 	.short	0x010a
        /*0f06*/ 	.byte	0xff
	.zero		1


	//   ....[226]....
        /*0f08*/ 	.word	0x00008090
        /*0f0c*/ 	.word	0x000000ff
        /*0f10*/ 	.word	0x00000000
        /*0f14*/ 	.short	0x0101
        /*0f16*/ 	.byte	0x04
	.zero		1


	//   ....[227]....
        /*0f18*/ 	.word	0x00008970
        /*0f1c*/ 	.word	0x00000000
        /*0f20*/ 	.word	0x000003f0
        /*0f24*/ 	.short	0x010a
        /*0f26*/ 	.byte	0xff
	.zero		1


	//   ....[228]....
        /*0f28*/ 	.word	0x000089d0
        /*0f2c*/ 	.word	0x00000000
        /*0f30*/ 	.word	0x000001b0
        /*0f34*/ 	.short	0x010a
        /*0f36*/ 	.byte	0xff
	.zero		1


	//   ....[229]....
        /*0f38*/ 	.word	0x00008a30
        /*0f3c*/ 	.word	0x00000000
        /*0f40*/ 	.word	0x000001b0
        /*0f44*/ 	.short	0x010a
        /*0f46*/ 	.byte	0xff
	.zero		1


	//   ....[230]....
        /*0f48*/ 	.word	0x00008a80
        /*0f4c*/ 	.word	0x00000003
        /*0f50*/ 	.word	0x00000380
        /*0f54*/ 	.short	0x010a
        /*0f56*/ 	.byte	0xff
	.zero		1


	//   ....[231]....
        /*0f58*/ 	.word	0x00008ae0
        /*0f5c*/ 	.word	0x00000000
        /*0f60*/ 	.word	0x00000000
        /*0f64*/ 	.short	0x010a
        /*0f66*/ 	.byte	0xff
	.zero		1


	//   ....[232]....
        /*0f68*/ 	.word	0x00008b40
        /*0f6c*/ 	.word	0x00000000
        /*0f70*/ 	.word	0x00000000
        /*0f74*/ 	.short	0x010a
        /*0f76*/ 	.byte	0xff
	.zero		1


	//   ....[233]....
        /*0f78*/ 	.word	0x00008ba0
        /*0f7c*/ 	.word	0x00000000
        /*0f80*/ 	.word	0x00000000
        /*0f84*/ 	.short	0x010a
        /*0f86*/ 	.byte	0xff
	.zero		1


	//   ....[234]....
        /*0f88*/ 	.word	0x00008c00
        /*0f8c*/ 	.word	0x00000000
        /*0f90*/ 	.word	0x00000000
        /*0f94*/ 	.short	0x010a
        /*0f96*/ 	.byte	0xff
	.zero		1


	//   ....[235]....
        /*0f98*/ 	.word	0x00008c60
        /*0f9c*/ 	.word	0x00000000
        /*0fa0*/ 	.word	0x00000000
        /*0fa4*/ 	.short	0x010a
        /*0fa6*/ 	.byte	0xff
	.zero		1


	//   ....[236]....
        /*0fa8*/ 	.word	0x00008cc0
        /*0fac*/ 	.word	0x00000000
        /*0fb0*/ 	.word	0x00000000
        /*0fb4*/ 	.short	0x010a
        /*0fb6*/ 	.byte	0xff
	.zero		1


	//   ....[237]....
        /*0fb8*/ 	.word	0x00008d20
        /*0fbc*/ 	.word	0x00000000
        /*0fc0*/ 	.word	0x00000000
        /*0fc4*/ 	.short	0x010a
        /*0fc6*/ 	.byte	0xff
	.zero		1


	//   ....[238]....
        /*0fc8*/ 	.word	0x00008d80
        /*0fcc*/ 	.word	0x00000000
        /*0fd0*/ 	.word	0x00000000
        /*0fd4*/ 	.short	0x010a
        /*0fd6*/ 	.byte	0xff
	.zero		1


	//   ....[239]....
        /*0fd8*/ 	.word	0x00008de0
        /*0fdc*/ 	.word	0x00000000
        /*0fe0*/ 	.word	0x00000000
        /*0fe4*/ 	.short	0x010a
        /*0fe6*/ 	.byte	0xff
	.zero		1


	//   ....[240]....
        /*0fe8*/ 	.word	0x00008e40
        /*0fec*/ 	.word	0x00000000
        /*0ff0*/ 	.word	0x00000000
        /*0ff4*/ 	.short	0x010a
        /*0ff6*/ 	.byte	0xff
	.zero		1


	//   ....[241]....
        /*0ff8*/ 	.word	0x00008ea0
        /*0ffc*/ 	.word	0x00000000
        /*1000*/ 	.word	0x00000000
        /*1004*/ 	.short	0x010a
        /*1006*/ 	.byte	0xff
	.zero		1


	//   ....[242]....
        /*1008*/ 	.word	0x00008f00
        /*100c*/ 	.word	0x00000000
        /*1010*/ 	.word	0x00000000
        /*1014*/ 	.short	0x010a
        /*1016*/ 	.byte	0xff
	.zero		1


	//   ....[243]....
        /*1018*/ 	.word	0x00008f60
        /*101c*/ 	.word	0x00000000
        /*1020*/ 	.word	0x00000000
        /*1024*/ 	.short	0x010a
        /*1026*/ 	.byte	0xff
	.zero		1


	//   ....[244]....
        /*1028*/ 	.word	0x00008fc0
        /*102c*/ 	.word	0x00000000
        /*1030*/ 	.word	0x00000000
        /*1034*/ 	.short	0x010a
        /*1036*/ 	.byte	0xff
	.zero		1


	//   ....[245]....
        /*1038*/ 	.word	0x00009020
        /*103c*/ 	.word	0x00000000
        /*1040*/ 	.word	0x00000000
        /*1044*/ 	.short	0x010a
        /*1046*/ 	.byte	0xff
	.zero		1


	//   ....[246]....
        /*1048*/ 	.word	0x00009080
        /*104c*/ 	.word	0x00000000
        /*1050*/ 	.word	0x00000000
        /*1054*/ 	.short	0x010a
        /*1056*/ 	.byte	0xff
	.zero		1


	//   ....[247]....
        /*1058*/ 	.word	0x000090e0
        /*105c*/ 	.word	0x00000000
        /*1060*/ 	.word	0x00000000
        /*1064*/ 	.short	0x010a
        /*1066*/ 	.byte	0xff
	.zero		1


	//   ....[248]....
        /*1068*/ 	.word	0x00009140
        /*106c*/ 	.word	0x00000000
        /*1070*/ 	.word	0x00000000
        /*1074*/ 	.short	0x010a
        /*1076*/ 	.byte	0xff
	.zero		1


	//   ....[249]....
        /*1078*/ 	.word	0x000091a0
        /*107c*/ 	.word	0x00000000
        /*1080*/ 	.word	0x00000000
        /*1084*/ 	.short	0x010a
        /*1086*/ 	.byte	0xff
	.zero		1


	//   ....[250]....
        /*1088*/ 	.word	0x00009200
        /*108c*/ 	.word	0x00000000
        /*1090*/ 	.word	0x00000000
        /*1094*/ 	.short	0x010a
        /*1096*/ 	.byte	0xff
	.zero		1


	//   ....[251]....
        /*1098*/ 	.word	0x00009260
        /*109c*/ 	.word	0x00000000
        /*10a0*/ 	.word	0x00000000
        /*10a4*/ 	.short	0x010a
        /*10a6*/ 	.byte	0xff
	.zero		1


	//   ....[252]....
        /*10a8*/ 	.word	0x000092c0
        /*10ac*/ 	.word	0x00000000
        /*10b0*/ 	.word	0x00000000
        /*10b4*/ 	.short	0x010a
        /*10b6*/ 	.byte	0xff
	.zero		1


	//   ....[253]....
        /*10b8*/ 	.word	0x00009320
        /*10bc*/ 	.word	0x00000000
        /*10c0*/ 	.word	0x00000000
        /*10c4*/ 	.short	0x010a
        /*10c6*/ 	.byte	0xff
	.zero		1


	//   ....[254]....
        /*10c8*/ 	.word	0x00009380
        /*10cc*/ 	.word	0x00000000
        /*10d0*/ 	.word	0x00000000
        /*10d4*/ 	.short	0x010a
        /*10d6*/ 	.byte	0xff
	.zero		1


	//   ....[255]....
        /*10d8*/ 	.word	0x000093e0
        /*10dc*/ 	.word	0x00000000
        /*10e0*/ 	.word	0x00000000
        /*10e4*/ 	.short	0x010a
        /*10e6*/ 	.byte	0xff
	.zero		1


	//   ....[0]....
        /*10e8*/ 	.word	0x00009440
        /*10ec*/ 	.word	0x00000000
        /*10f0*/ 	.word	0x00000000
        /*10f4*/ 	.short	0x010a
        /*10f6*/ 	.byte	0xff
	.zero		1


	//   ....[1]....
        /*10f8*/ 	.word	0x000094a0
        /*10fc*/ 	.word	0x00000000
        /*1100*/ 	.word	0x00000000
        /*1104*/ 	.short	0x010a
        /*1106*/ 	.byte	0xff
	.zero		1


	//   ....[2]....
        /*1108*/ 	.word	0x00009500
        /*110c*/ 	.word	0x00000000
        /*1110*/ 	.word	0x00000000
        /*1114*/ 	.short	0x010a
        /*1116*/ 	.byte	0xff
	.zero		1


	//   ....[3]....
        /*1118*/ 	.word	0x00009560
        /*111c*/ 	.word	0x00000000
        /*1120*/ 	.word	0x00000000
        /*1124*/ 	.short	0x010a
        /*1126*/ 	.byte	0xff
	.zero		1


	//   ....[4]....
        /*1128*/ 	.word	0x000095c0
        /*112c*/ 	.word	0x00000000
        /*1130*/ 	.word	0x00000000
        /*1134*/ 	.short	0x010a
        /*1136*/ 	.byte	0xff
	.zero		1


	//   ....[5]....
        /*1138*/ 	.word	0x00009620
        /*113c*/ 	.word	0x00000000
        /*1140*/ 	.word	0x00000000
        /*1144*/ 	.short	0x010a
        /*1146*/ 	.byte	0xff
	.zero		1


	//   ....[6]....
        /*1148*/ 	.word	0x00009680
        /*114c*/ 	.word	0x00000000
        /*1150*/ 	.word	0x00000000
        /*1154*/ 	.short	0x010a
        /*1156*/ 	.byte	0xff
	.zero		1


	//   ....[7]....
        /*1158*/ 	.word	0x000096e0
        /*115c*/ 	.word	0x00000000
        /*1160*/ 	.word	0x00000000
        /*1164*/ 	.short	0x010a
        /*1166*/ 	.byte	0xff
	.zero		1


	//   ....[8]....
        /*1168*/ 	.word	0x00009740
        /*116c*/ 	.word	0x00000000
        /*1170*/ 	.word	0x00000000
        /*1174*/ 	.short	0x010a
        /*1176*/ 	.byte	0xff
	.zero		1


	//   ....[9]....
        /*1178*/ 	.word	0x000097a0
        /*117c*/ 	.word	0x00000000
        /*1180*/ 	.word	0x00000000
        /*1184*/ 	.short	0x010a
        /*1186*/ 	.byte	0xff
	.zero		1


	//   ....[10]....
        /*1188*/ 	.word	0x00009800
        /*118c*/ 	.word	0x00000000
        /*1190*/ 	.word	0x00000000
        /*1194*/ 	.short	0x010a
        /*1196*/ 	.byte	0xff
	.zero		1


	//   ....[11]....
        /*1198*/ 	.word	0x00009860
        /*119c*/ 	.word	0x00000000
        /*11a0*/ 	.word	0x00000000
        /*11a4*/ 	.short	0x010a
        /*11a6*/ 	.byte	0xff
	.zero		1


	//   ....[12]....
        /*11a8*/ 	.word	0x000098c0
        /*11ac*/ 	.word	0x00000000
        /*11b0*/ 	.word	0x00000000
        /*11b4*/ 	.short	0x010a
        /*11b6*/ 	.byte	0xff
	.zero		1


	//   ....[13]....
        /*11b8*/ 	.word	0x00009920
        /*11bc*/ 	.word	0x00000000
        /*11c0*/ 	.word	0x00000000
        /*11c4*/ 	.short	0x010a
        /*11c6*/ 	.byte	0xff
	.zero		1


	//   ....[14]....
        /*11c8*/ 	.word	0x00009980
        /*11cc*/ 	.word	0x00000000
        /*11d0*/ 	.word	0x00000000
        /*11d4*/ 	.short	0x010a
        /*11d6*/ 	.byte	0xff
	.zero		1


	//   ....[15]....
        /*11d8*/ 	.word	0x000099e0
        /*11dc*/ 	.word	0x00000000
        /*11e0*/ 	.word	0x00000000
        /*11e4*/ 	.short	0x010a
        /*11e6*/ 	.byte	0xff
	.zero		1


	//   ....[16]....
        /*11e8*/ 	.word	0x00009a40
        /*11ec*/ 	.word	0x00000000
        /*11f0*/ 	.word	0x00000000
        /*11f4*/ 	.short	0x010a
        /*11f6*/ 	.byte	0xff
	.zero		1


	//   ....[17]....
        /*11f8*/ 	.word	0x00009aa0
        /*11fc*/ 	.word	0x00000000
        /*1200*/ 	.word	0x00000000
        /*1204*/ 	.short	0x010a
        /*1206*/ 	.byte	0xff
	.zero		1


	//   ....[18]....
        /*1208*/ 	.word	0x00009b00
        /*120c*/ 	.word	0x00000000
        /*1210*/ 	.word	0x00000000
        /*1214*/ 	.short	0x010a
        /*1216*/ 	.byte	0xff
	.zero		1


	//   ....[19]....
        /*1218*/ 	.word	0x00009b60
        /*121c*/ 	.word	0x00000000
        /*1220*/ 	.word	0x00000000
        /*1224*/ 	.short	0x010a
        /*1226*/ 	.byte	0xff
	.zero		1


	//   ....[20]....
        /*1228*/ 	.word	0x00009bc0
        /*122c*/ 	.word	0x00000000
        /*1230*/ 	.word	0x00000000
        /*1234*/ 	.short	0x010a
        /*1236*/ 	.byte	0xff
	.zero		1


	//   ....[21]....
        /*1238*/ 	.word	0x00009c20
        /*123c*/ 	.word	0x00000000
        /*1240*/ 	.word	0x00000000
        /*1244*/ 	.short	0x010a
        /*1246*/ 	.byte	0xff
	.zero		1


	//   ....[22]....
        /*1248*/ 	.word	0x00009c80
        /*124c*/ 	.word	0x00000000
        /*1250*/ 	.word	0x00000000
        /*1254*/ 	.short	0x010a
        /*1256*/ 	.byte	0xff
	.zero		1


	//   ....[23]....
        /*1258*/ 	.word	0x00009ce0
        /*125c*/ 	.word	0x00000000
        /*1260*/ 	.word	0x00000000
        /*1264*/ 	.short	0x010a
        /*1266*/ 	.byte	0xff
	.zero		1


	//   ....[24]....
        /*1268*/ 	.word	0x00009d40
        /*126c*/ 	.word	0x00000000
        /*1270*/ 	.word	0x00000000
        /*1274*/ 	.short	0x010a
        /*1276*/ 	.byte	0xff
	.zero		1


	//   ....[25]....
        /*1278*/ 	.word	0x00009da0
        /*127c*/ 	.word	0x00000000
        /*1280*/ 	.word	0x00000000
        /*1284*/ 	.short	0x010a
        /*1286*/ 	.byte	0xff
	.zero		1


	//   ....[26]....
        /*1288*/ 	.word	0x00009e00
        /*128c*/ 	.word	0x00000000
        /*1290*/ 	.word	0x00000000
        /*1294*/ 	.short	0x010a
        /*1296*/ 	.byte	0xff
	.zero		1


	//   ....[27]....
        /*1298*/ 	.word	0x00009e60
        /*129c*/ 	.word	0x00000000
        /*12a0*/ 	.word	0x00000000
        /*12a4*/ 	.short	0x010a
        /*12a6*/ 	.byte	0xff
	.zero		1


	//   ....[28]....
        /*12a8*/ 	.word	0x00009eb0
        /*12ac*/ 	.word	0x00000002
        /*12b0*/ 	.word	0x000003e0
        /*12b4*/ 	.short	0x010a
        /*12b6*/ 	.byte	0xff
	.zero		1


	//   ....[29]....
        /*12b8*/ 	.word	0x00009f10
        /*12bc*/ 	.word	0x00000002
        /*12c0*/ 	.word	0x00000390
        /*12c4*/ 	.short	0x010a
        /*12c6*/ 	.byte	0xff
	.zero		1


	//   ....[30]....
        /*12c8*/ 	.word	0x00009f60
        /*12cc*/ 	.word	0x00000002
        /*12d0*/ 	.word	0x00000380
        /*12d4*/ 	.short	0x010a
        /*12d6*/ 	.byte	0xff
	.zero		1


	//   ....[31]....
        /*12d8*/ 	.word	0x00009fc0
        /*12dc*/ 	.word	0x00000000
        /*12e0*/ 	.word	0x00000390
        /*12e4*/ 	.short	0x010a
        /*12e6*/ 	.byte	0xff
	.zero		1


	//   ....[32]....
        /*12e8*/ 	.word	0x0000a010
        /*12ec*/ 	.word	0x00000000
        /*12f0*/ 	.word	0x00000380
        /*12f4*/ 	.short	0x010a
        /*12f6*/ 	.byte	0xff
	.zero		1


	//   ....[33]....
        /*12f8*/ 	.word	0x0000a070
        /*12fc*/ 	.word	0x00000002
        /*1300*/ 	.word	0x000003c0
        /*1304*/ 	.short	0x010a
        /*1306*/ 	.byte	0xff
	.zero		1


	//   ....[34]....
        /*1308*/ 	.word	0x0000a0d0
        /*130c*/ 	.word	0x00000000
        /*1310*/ 	.word	0x00000000
        /*1314*/ 	.short	0x010a
        /*1316*/ 	.byte	0xff
	.zero		1


	//   ....[35]....
        /*1318*/ 	.word	0x0000a130
        /*131c*/ 	.word	0x00000000
        /*1320*/ 	.word	0x00000000
        /*1324*/ 	.short	0x010a
        /*1326*/ 	.byte	0xff
	.zero		1


	//   ....[36]....
        /*1328*/ 	.word	0x0000a190
        /*132c*/ 	.word	0x00000000
        /*1330*/ 	.word	0x00000000
        /*1334*/ 	.short	0x010a
        /*1336*/ 	.byte	0xff
	.zero		1


	//   ....[37]....
        /*1338*/ 	.word	0x0000a1f0
        /*133c*/ 	.word	0x00000000
        /*1340*/ 	.word	0x00000000
        /*1344*/ 	.short	0x010a
        /*1346*/ 	.byte	0xff
	.zero		1


	//   ....[38]....
        /*1348*/ 	.word	0x0000a250
        /*134c*/ 	.word	0x00000000
        /*1350*/ 	.word	0x00000000
        /*1354*/ 	.short	0x010a
        /*1356*/ 	.byte	0xff
	.zero		1


	//   ....[39]....
        /*1358*/ 	.word	0x0000a2a0
        /*135c*/ 	.word	0x00000008
        /*1360*/ 	.word	0x00000380
        /*1364*/ 	.short	0x010a
        /*1366*/ 	.byte	0xff
	.zero		1


	//   ....[40]....
        /*1368*/ 	.word	0x0000a300
        /*136c*/ 	.word	0x00000000
        /*1370*/ 	.word	0x00000378
        /*1374*/ 	.short	0x010a
        /*1376*/ 	.byte	0xff
	.zero		1


	//   ....[41]....
        /*1378*/ 	.word	0x0000a360
        /*137c*/ 	.word	0x00000000
        /*1380*/ 	.word	0x00000368
        /*1384*/ 	.short	0x010a
        /*1386*/ 	.byte	0xff
	.zero		1


	//   ....[42]....
        /*1388*/ 	.word	0x0000a3b0
        /*138c*/ 	.word	0x00000003
        /*1390*/ 	.word	0x00000380
        /*1394*/ 	.short	0x010a
        /*1396*/ 	.byte	0xff
	.zero		1


	//   ....[43]....
        /*1398*/ 	.word	0x0000a410
        /*139c*/ 	.word	0x00000000
        /*13a0*/ 	.word	0x00000360
        /*13a4*/ 	.short	0x010a
        /*13a6*/ 	.byte	0xff
	.zero		1


	//   ....[44]....
        /*13a8*/ 	.word	0x0000a460
        /*13ac*/ 	.word	0x00000016
        /*13b0*/ 	.word	0x000003a0
        /*13b4*/ 	.short	0x010a
        /*13b6*/ 	.byte	0xff
	.zero		1


	//----- nvinfo : EIATTR_NUM_MBARRIERS
	.align		4
.L_47:
        /*13b8*/ 	.byte	0x03, 0x38
        /*13ba*/ 	.short	0x0080


	//----- nvinfo : EIATTR_EXIT_INSTR_OFFSETS
	.align		4
        /*13bc*/ 	.byte	0x04, 0x1c
        /*13be*/ 	.short	(.L_49 - .L_48)


	//   ....[0]....
.L_48:
        /*13c0*/ 	.word	0x00004ae0


	//   ....[1]....
        /*13c4*/ 	.word	0x00004fd0


	//   ....[2]....
        /*13c8*/ 	.word	0x00005030


	//   ....[3]....
        /*13cc*/ 	.word	0x00005e50


	//   ....[4]....
        /*13d0*/ 	.word	0x00006b30


	//   ....[5]....
        /*13d4*/ 	.word	0x00006b70


	//   ....[6]....
        /*13d8*/ 	.word	0x00008960


	//----- nvinfo : EIATTR_MAX_THREADS
	.align		4
.L_49:
        /*13dc*/ 	.byte	0x04, 0x05
        /*13de*/ 	.short	(.L_51 - .L_50)
.L_50:
        /*13e0*/ 	.word	0x00000100
        /*13e4*/ 	.word	0x00000001
        /*13e8*/ 	.word	0x00000001


	//----- nvinfo : EIATTR_CRS_STACK_SIZE
	.align		4
.L_51:
        /*13ec*/ 	.byte	0x04, 0x1e
        /*13ee*/ 	.short	(.L_53 - .L_52)
.L_52:
        /*13f0*/ 	.word	0x00000000


	//----- nvinfo : EIATTR_CBANK_PARAM_SIZE
	.align		4
.L_53:
        /*13f4*/ 	.byte	0x03, 0x19
        /*13f6*/ 	.short	0x0800


	//----- nvinfo : EIATTR_PARAM_CBANK
	.align		4
        /*13f8*/ 	.byte	0x04, 0x0a
        /*13fa*/ 	.short	(.L_55 - .L_54)
	.align		4
.L_54:
        /*13fc*/ 	.word	index@(.nv.constant0._ZN7cutlass13device_kernelINS_4gemm6kernel13GemmUniversalIN4cute5tupleIJiiiiEEENS1_10collective13CollectiveMmaINS1_35MainloopSm100TmaUmmaWarpSpecializedILi54ELi2ELi4ENS5_IJNS4_1CILi2EEENSA_ILi1EEESC_EEEEENS5_IJNSA_ILi64EEESF_NSA_ILi32EEEEEENS_12float_e5m2_tENS5_IJlSC_lEEESI_SJ_NS4_8TiledMMAINS4_8MMA_AtomIJNS4_10MMA_TraitsINS4_19SM100_MMA_F8F6F4_SSEJSI_SI_fSF_SF_NS4_17integral_constantINS4_4UMMA5MajorELSQ_0EEESR_NSO_INSP_7ScaleInELSS_0EEEST_EEEEEENS4_6LayoutINS5_IJSC_SC_SC_EEENS5_IJNSA_ILi0EEESY_SY_EEEEENS5_IJNS4_10UnderscoreES11_S11_EEEEENS4_13SM90_TMA_LOADENS4_14ComposedLayoutINS4_7SwizzleILi1ELi4ELi3EEENS4_18smem_ptr_flag_bitsILi8EEENSW_INS5_IJNSA_ILi8EEESG_EEENS5_IJSG_SC_EEEEEEEvNS4_8identityENS4_23SM90_TMA_LOAD_MULTICASTES1E_vS1F_EENS_8epilogue10collective18CollectiveEpilogueINS1I_23Sm100TmaWarpSpecializedILi1ELi1ELi32ELb0ELb0EEEJSH_NS5_IJNSW_ISF_SC_EES1N_EEESI_SJ_SI_SJ_NS1I_6fusion15FusionCallbacksIS1M_NS1P_17LinearCombinationISI_fSI_fLNS_15FloatRoundStyleE2EEESH_S1O_JEEENS4_5SM1004TMEM4LOAD26SM100_TMEM_LOAD_16dp32b32xES14_NS15_INS16_ILi2ELi4ELi3EEES19_NSW_INS5_IJS1A_SF_EEENS5_IJSF_SC_EEEEEEENS4_39AutoVectorizingCopyWithAssumedAlignmentILi128EEENS4_14SM90_TMA_STOREES23_S25_S25_EEEvvEEEEvNT_6ParamsE)
        /*1400*/ 	.short	0x0380
        /*1402*/ 	.short	0x0800


	//----- nvinfo : EIATTR_SW_WAR
	.align		4
.L_55:
        /*1404*/ 	.byte	0x04, 0x36
        /*1406*/ 	.short	(.L_57 - .L_56)
.L_56:
        /*1408*/ 	.word	0x00000008
.L_57:


//--------------------- .nv.callgraph             --------------------------
	.section	.nv.callgraph,"",@"SHT_CUDA_CALLGRAPH"
	.align	4
	.sectionentsize	8
	.align		4
        /*0000*/ 	.word	0x00000000
	.align		4
        /*0004*/ 	.word	0xffffffff
	.align		4
        /*0008*/ 	.word	index@(_ZN7cutlass13device_kernelINS_4gemm6kernel13GemmUniversalIN4cute5tupleIJiiiiEEENS1_10collective13CollectiveMmaINS1_35MainloopSm100TmaUmmaWarpSpecializedILi54ELi2ELi4ENS5_IJNS4_1CILi2EEENSA_ILi1EEESC_EEEEENS5_IJNSA_ILi64EEESF_NSA_ILi32EEEEEENS_12float_e5m2_tENS5_IJlSC_lEEESI_SJ_NS4_8TiledMMAINS4_8MMA_AtomIJNS4_10MMA_TraitsINS4_19SM100_MMA_F8F6F4_SSEJSI_SI_fSF_SF_NS4_17integral_constantINS4_4UMMA5MajorELSQ_0EEESR_NSO_INSP_7ScaleInELSS_0EEEST_EEEEEENS4_6LayoutINS5_IJSC_SC_SC_EEENS5_IJNSA_ILi0EEESY_SY_EEEEENS5_IJNS4_10UnderscoreES11_S11_EEEEENS4_13SM90_TMA_LOADENS4_14ComposedLayoutINS4_7SwizzleILi1ELi4ELi3EEENS4_18smem_ptr_flag_bitsILi8EEENSW_INS5_IJNSA_ILi8EEESG_EEENS5_IJSG_SC_EEEEEEEvNS4_8identityENS4_23SM90_TMA_LOAD_MULTICASTES1E_vS1F_EENS_8epilogue10collective18CollectiveEpilogueINS1I_23Sm100TmaWarpSpecializedILi1ELi1ELi32ELb0ELb0EEEJSH_NS5_IJNSW_ISF_SC_EES1N_EEESI_SJ_SI_SJ_NS1I_6fusion15FusionCallbacksIS1M_NS1P_17LinearCombinationISI_fSI_fLNS_15FloatRoundStyleE2EEESH_S1O_JEEENS4_5SM1004TMEM4LOAD26SM100_TMEM_LOAD_16dp32b32xES14_NS15_INS16_ILi2ELi4ELi3EEES19_NSW_INS5_IJS1A_SF_EEENS5_IJSF_SC_EEEEEEENS4_39AutoVectorizingCopyWithAssumedAlignmentILi128EEENS4_14SM90_TMA_STOREES23_S25_S25_EEEvvEEEEvNT_6ParamsE)
	.align		4
        /*000c*/ 	.word	index@(__assertfail)
	.align		4
        /*0010*/ 	.word	0x00000000
	.align		4
        /*0014*/ 	.word	0xfffffffe
	.align		4
        /*0018*/ 	.word	0x00000000
	.align		4
        /*001c*/ 	.word	0xfffffffd
	.align		4
        /*0020*/ 	.word	0x00000000
	.align		4
        /*0024*/ 	.word	0xfffffffc


//--------------------- .nv.constant4             --------------------------
	.section	.nv.constant4,"a",@progbits
	.align	8
	.align		8
.nv.constant4:
        /*0000*/ 	.dword	__assertfail
	.align		8
        /*0008*/ 	.dword	__unnamed_1
	.align		8
        /*0010*/ 	.dword	__unnamed_2
	.align		8
        /*0018*/ 	.dword	_ZN40_INTERNAL_b43b9a54_4_k_cu_20884514_335864cuda3std3__45__cpo5beginE
	.align		8
        /*0020*/ 	.dword	_ZN40_INTERNAL_b43b9a54_4_k_cu_20884514_335864cuda3std3__45__cpo3endE
	.align		8
        /*0028*/ 	.dword	_ZN40_INTERNAL_b43b9a54_4_k_cu_20884514_335864cuda3std3__45__cpo6cbeginE
	.align		8
        /*0030*/ 	.dword	_ZN40_INTERNAL_b43b9a54_4_k_cu_20884514_335864cuda3std3__45__cpo4cendE
	.align		8
        /*0038*/ 	.dword	_ZN40_INTERNAL_b43b9a54_4_k_cu_20884514_335864cuda3std3__442_GLOBAL__N__b43b9a54_4_k_cu_20884514_335866ignoreE
	.align		8
        /*0040*/ 	.dword	_ZN40_INTERNAL_b43b9a54_4_k_cu_20884514_335864cuda3std3__419piecewise_constructE
	.align		8
        /*0048*/ 	.dword	_ZN40_INTERNAL_b43b9a54_4_k_cu_20884514_335864cuda3std3__48in_placeE
	.align		8
        /*0050*/ 	.dword	_ZN40_INTERNAL_b43b9a54_4_k_cu_20884514_335864cuda3std6ranges3__45__cpo4swapE
	.align		8
        /*0058*/ 	.dword	_ZN40_INTERNAL_b43b9a54_4_k_cu_20884514_335864cuda3std6ranges3__45__cpo9iter_moveE
	.align		8
        /*0060*/ 	.dword	_ZN40_INTERNAL_b43b9a54_4_k_cu_20884514_335864cute7productE
	.align		8
        /*0068*/ 	.dword	_ZN40_INTERNAL_b43b9a54_4_k_cu_20884514_335864cute1_E
	.align		8
        /*0070*/ 	.dword	$str$25
	.align		8
        /*0078*/ 	.dword	$str$26
	.align		8
        /*0080*/ 	.dword	$str$27
	.align		8
        /*0088*/ 	.dword	$str$28


//--------------------- .text._ZN7cutlass13device_kernelINS_4gemm6kernel13GemmUniversalIN4cute5tupleIJiiiiEEENS1_10collective13CollectiveMmaINS1_35MainloopSm100TmaUmmaWarpSpecializedILi54ELi2ELi4ENS5_IJNS4_1CILi2EEENSA_ILi1EEESC_EEEEENS5_IJNSA_ILi64EEESF_NSA_ILi32EEEEEENS_12float_e5m2_tENS5_IJlSC_lEEESI_SJ_NS4_8TiledMMAINS4_8MMA_AtomIJNS4_10MMA_TraitsINS4_19SM100_MMA_F8F6F4_SSEJSI_SI_fSF_SF_NS4_17integral_constantINS4_4UMMA5MajorELSQ_0EEESR_NSO_INSP_7ScaleInELSS_0EEEST_EEEEEENS4_6LayoutINS5_IJSC_SC_SC_EEENS5_IJNSA_ILi0EEESY_SY_EEEEENS5_IJNS4_10UnderscoreES11_S11_EEEEENS4_13SM90_TMA_LOADENS4_14ComposedLayoutINS4_7SwizzleILi1ELi4ELi3EEENS4_18smem_ptr_flag_bitsILi8EEENSW_INS5_IJNSA_ILi8EEESG_EEENS5_IJSG_SC_EEEEEEEvNS4_8identityENS4_23SM90_TMA_LOAD_MULTICASTES1E_vS1F_EENS_8epilogue10collective18CollectiveEpilogueINS1I_23Sm100TmaWarpSpecializedILi1ELi1ELi32ELb0ELb0EEEJSH_NS5_IJNSW_ISF_SC_EES1N_EEESI_SJ_SI_SJ_NS1I_6fusion15FusionCallbacksIS1M_NS1P_17LinearCombinationISI_fSI_fLNS_15FloatRoundStyleE2EEESH_S1O_JEEENS4_5SM1004TMEM4LOAD26SM100_TMEM_LOAD_16dp32b32xES14_NS15_INS16_ILi2ELi4ELi3EEES19_NSW_INS5_IJS1A_SF_EEENS5_IJSF_SC_EEEEEEENS4_39AutoVectorizingCopyWithAssumedAlignmentILi128EEENS4_14SM90_TMA_STOREES23_S25_S25_EEEvvEEEEvNT_6ParamsE --------------------------
	.section	.text._ZN7cutlass13device_kernelINS_4gemm6kernel13GemmUniversalIN4cute5tupleIJiiiiEEENS1_10collective13CollectiveMmaINS1_35MainloopSm100TmaUmmaWarpSpecializedILi54ELi2ELi4ENS5_IJNS4_1CILi2EEENSA_ILi1EEESC_EEEEENS5_IJNSA_ILi64EEESF_NSA_ILi32EEEEEENS_12float_e5m2_tENS5_IJlSC_lEEESI_SJ_NS4_8TiledMMAINS4_8MMA_AtomIJNS4_10MMA_TraitsINS4_19SM100_MMA_F8F6F4_SSEJSI_SI_fSF_SF_NS4_17integral_constantINS4_4UMMA5MajorELSQ_0EEESR_NSO_INSP_7ScaleInELSS_0EEEST_EEEEEENS4_6LayoutINS5_IJSC_SC_SC_EEENS5_IJNSA_ILi0EEESY_SY_EEEEENS5_IJNS4_10UnderscoreES11_S11_EEEEENS4_13SM90_TMA_LOADENS4_14ComposedLayoutINS4_7SwizzleILi1ELi4ELi3EEENS4_18smem_ptr_flag_bitsILi8EEENSW_INS5_IJNSA_ILi8EEESG_EEENS5_IJSG_SC_EEEEEEEvNS4_8identityENS4_23SM90_TMA_LOAD_MULTICASTES1E_vS1F_EENS_8epilogue10collective18CollectiveEpilogueINS1I_23Sm100TmaWarpSpecializedILi1ELi1ELi32ELb0ELb0EEEJSH_NS5_IJNSW_ISF_SC_EES1N_EEESI_SJ_SI_SJ_NS1I_6fusion15FusionCallbacksIS1M_NS1P_17LinearCombinationISI_fSI_fLNS_15FloatRoundStyleE2EEESH_S1O_JEEENS4_5SM1004TMEM4LOAD26SM100_TMEM_LOAD_16dp32b32xES14_NS15_INS16_ILi2ELi4ELi3EEES19_NSW_INS5_IJS1A_SF_EEENS5_IJSF_SC_EEEEEEENS4_39AutoVectorizingCopyWithAssumedAlignmentILi128EEENS4_14SM90_TMA_STOREES23_S25_S25_EEEvvEEEEvNT_6ParamsE,"ax",@progbits
	.align	128
.text._ZN7cutlass13device_kernelINS_4gemm6kernel13GemmUniversalIN4cute5tupleIJiiiiEEENS1_10collective13CollectiveMmaINS1_35MainloopSm100TmaUmmaWarpSpecializedILi54ELi2ELi4ENS5_IJNS4_1CILi2EEENSA_ILi1EEESC_EEEEENS5_IJNSA_ILi64EEESF_NSA_ILi32EEEEEENS_12float_e5m2_tENS5_IJlSC_lEEESI_SJ_NS4_8TiledMMAINS4_8MMA_AtomIJNS4_10MMA_TraitsINS4_19SM100_MMA_F8F6F4_SSEJSI_SI_fSF_SF_NS4_17integral_constantINS4_4UMMA5MajorELSQ_0EEESR_NSO_INSP_7ScaleInELSS_0EEEST_EEEEEENS4_6LayoutINS5_IJSC_SC_SC_EEENS5_IJNSA_ILi0EEESY_SY_EEEEENS5_IJNS4_10UnderscoreES11_S11_EEEEENS4_13SM90_TMA_LOADENS4_14ComposedLayoutINS4_7SwizzleILi1ELi4ELi3EEENS4_18smem_ptr_flag_bitsILi8EEENSW_INS5_IJNSA_ILi8EEESG_EEENS5_IJSG_SC_EEEEEEEvNS4_8identityENS4_23SM90_TMA_LOAD_MULTICASTES1E_vS1F_EENS_8epilogue10collective18CollectiveEpilogueINS1I_23Sm100TmaWarpSpecializedILi1ELi1ELi32ELb0ELb0EEEJSH_NS5_IJNSW_ISF_SC_EES1N_EEESI_SJ_SI_SJ_NS1I_6fusion15FusionCallbacksIS1M_NS1P_17LinearCombinationISI_fSI_fLNS_15FloatRoundStyleE2EEESH_S1O_JEEENS4_5SM1004TMEM4LOAD26SM100_TMEM_LOAD_16dp32b32xES14_NS15_INS16_ILi2ELi4ELi3EEES19_NSW_INS5_IJS1A_SF_EEENS5_IJSF_SC_EEEEEEENS4_39AutoVectorizingCopyWithAssumedAlignmentILi128EEENS4_14SM90_TMA_STOREES23_S25_S25_EEEvvEEEEvNT_6ParamsE:
        .type           _ZN7cutlass13device_kernelINS_4gemm6kernel13GemmUniversalIN4cute5tupleIJiiiiEEENS1_10collective13CollectiveMmaINS1_35MainloopSm100TmaUmmaWarpSpecializedILi54ELi2ELi4ENS5_IJNS4_1CILi2EEENSA_ILi1EEESC_EEEEENS5_IJNSA_ILi64EEESF_NSA_ILi32EEEEEENS_12float_e5m2_tENS5_IJlSC_lEEESI_SJ_NS4_8TiledMMAINS4_8MMA_AtomIJNS4_10MMA_TraitsINS4_19SM100_MMA_F8F6F4_SSEJSI_SI_fSF_SF_NS4_17integral_constantINS4_4UMMA5MajorELSQ_0EEESR_NSO_INSP_7ScaleInELSS_0EEEST_EEEEEENS4_6LayoutINS5_IJSC_SC_SC_EEENS5_IJNSA_ILi0EEESY_SY_EEEEENS5_IJNS4_10UnderscoreES11_S11_EEEEENS4_13SM90_TMA_LOADENS4_14ComposedLayoutINS4_7SwizzleILi1ELi4ELi3EEENS4_18smem_ptr_flag_bitsILi8EEENSW_INS5_IJNSA_ILi8EEESG_EEENS5_IJSG_SC_EEEEEEEvNS4_8identityENS4_23SM90_TMA_LOAD_MULTICASTES1E_vS1F_EENS_8epilogue10collective18CollectiveEpilogueINS1I_23Sm100TmaWarpSpecializedILi1ELi1ELi32ELb0ELb0EEEJSH_NS5_IJNSW_ISF_SC_EES1N_EEESI_SJ_SI_SJ_NS1I_6fusion15FusionCallbacksIS1M_NS1P_17LinearCombinationISI_fSI_fLNS_15FloatRoundStyleE2EEESH_S1O_JEEENS4_5SM1004TMEM4LOAD26SM100_TMEM_LOAD_16dp32b32xES14_NS15_INS16_ILi2ELi4ELi3EEES19_NSW_INS5_IJS1A_SF_EEENS5_IJSF_SC_EEEEEEENS4_39AutoVectorizingCopyWithAssumedAlignmentILi128EEENS4_14SM90_TMA_STOREES23_S25_S25_EEEvvEEEEvNT_6ParamsE,@function
        .size           _ZN7cutlass13device_kernelINS_4gemm6kernel13GemmUniversalIN4cute5tupleIJiiiiEEENS1_10collective13CollectiveMmaINS1_35MainloopSm100TmaUmmaWarpSpecializedILi54ELi2ELi4ENS5_IJNS4_1CILi2EEENSA_ILi1EEESC_EEEEENS5_IJNSA_ILi64EEESF_NSA_ILi32EEEEEENS_12float_e5m2_tENS5_IJlSC_lEEESI_SJ_NS4_8TiledMMAINS4_8MMA_AtomIJNS4_10MMA_TraitsINS4_19SM100_MMA_F8F6F4_SSEJSI_SI_fSF_SF_NS4_17integral_constantINS4_4UMMA5MajorELSQ_0EEESR_NSO_INSP_7ScaleInELSS_0EEEST_EEEEEENS4_6LayoutINS5_IJSC_SC_SC_EEENS5_IJNSA_ILi0EEESY_SY_EEEEENS5_IJNS4_10UnderscoreES11_S11_EEEEENS4_13SM90_TMA_LOADENS4_14ComposedLayoutINS4_7SwizzleILi1ELi4ELi3EEENS4_18smem_ptr_flag_bitsILi8EEENSW_INS5_IJNSA_ILi8EEESG_EEENS5_IJSG_SC_EEEEEEEvNS4_8identityENS4_23SM90_TMA_LOAD_MULTICASTES1E_vS1F_EENS_8epilogue10collective18CollectiveEpilogueINS1I_23Sm100TmaWarpSpecializedILi1ELi1ELi32ELb0ELb0EEEJSH_NS5_IJNSW_ISF_SC_EES1N_EEESI_SJ_SI_SJ_NS1I_6fusion15FusionCallbacksIS1M_NS1P_17LinearCombinationISI_fSI_fLNS_15FloatRoundStyleE2EEESH_S1O_JEEENS4_5SM1004TMEM4LOAD26SM100_TMEM_LOAD_16dp32b32xES14_NS15_INS16_ILi2ELi4ELi3EEES19_NSW_INS5_IJS1A_SF_EEENS5_IJSF_SC_EEEEEEENS4_39AutoVectorizingCopyWithAssumedAlignmentILi128EEENS4_14SM90_TMA_STOREES23_S25_S25_EEEvvEEEEvNT_6ParamsE,(.L_x_286 - _ZN7cutlass13device_kernelINS_4gemm6kernel13GemmUniversalIN4cute5tupleIJiiiiEEENS1_10collective13CollectiveMmaINS1_35MainloopSm100TmaUmmaWarpSpecializedILi54ELi2ELi4ENS5_IJNS4_1CILi2EEENSA_ILi1EEESC_EEEEENS5_IJNSA_ILi64EEESF_NSA_ILi32EEEEEENS_12float_e5m2_tENS5_IJlSC_lEEESI_SJ_NS4_8TiledMMAINS4_8MMA_AtomIJNS4_10MMA_TraitsINS4_19SM100_MMA_F8F6F4_SSEJSI_SI_fSF_SF_NS4_17integral_constantINS4_4UMMA5MajorELSQ_0EEESR_NSO_INSP_7ScaleInELSS_0EEEST_EEEEEENS4_6LayoutINS5_IJSC_SC_SC_EEENS5_IJNSA_ILi0EEESY_SY_EEEEENS5_IJNS4_10UnderscoreES11_S11_EEEEENS4_13SM90_TMA_LOADENS4_14ComposedLayoutINS4_7SwizzleILi1ELi4ELi3EEENS4_18smem_ptr_flag_bitsILi8EEENSW_INS5_IJNSA_ILi8EEESG_EEENS5_IJSG_SC_EEEEEEEvNS4_8identityENS4_23SM90_TMA_LOAD_MULTICASTES1E_vS1F_EENS_8epilogue10collective18CollectiveEpilogueINS1I_23Sm100TmaWarpSpecializedILi1ELi1ELi32ELb0ELb0EEEJSH_NS5_IJNSW_ISF_SC_EES1N_EEESI_SJ_SI_SJ_NS1I_6fusion15FusionCallbacksIS1M_NS1P_17LinearCombinationISI_fSI_fLNS_15FloatRoundStyleE2EEESH_S1O_JEEENS4_5SM1004TMEM4LOAD26SM100_TMEM_LOAD_16dp32b32xES14_NS15_INS16_ILi2ELi4ELi3EEES19_NSW_INS5_IJS1A_SF_EEENS5_IJSF_SC_EEEEEEENS4_39AutoVectorizingCopyWithAssumedAlignmentILi128EEENS4_14SM90_TMA_STOREES23_S25_S25_EEEvvEEEEvNT_6ParamsE)
        .other          _ZN7cutlass13device_kernelINS_4gemm6kernel13GemmUniversalIN4cute5tupleIJiiiiEEENS1_10collective13CollectiveMmaINS1_35MainloopSm100TmaUmmaWarpSpecializedILi54ELi2ELi4ENS5_IJNS4_1CILi2EEENSA_ILi1EEESC_EEEEENS5_IJNSA_ILi64EEESF_NSA_ILi32EEEEEENS_12float_e5m2_tENS5_IJlSC_lEEESI_SJ_NS4_8TiledMMAINS4_8MMA_AtomIJNS4_10MMA_TraitsINS4_19SM100_MMA_F8F6F4_SSEJSI_SI_fSF_SF_NS4_17integral_constantINS4_4UMMA5MajorELSQ_0EEESR_NSO_INSP_7ScaleInELSS_0EEEST_EEEEEENS4_6LayoutINS5_IJSC_SC_SC_EEENS5_IJNSA_ILi0EEESY_SY_EEEEENS5_IJNS4_10UnderscoreES11_S11_EEEEENS4_13SM90_TMA_LOADENS4_14ComposedLayoutINS4_7SwizzleILi1ELi4ELi3EEENS4_18smem_ptr_flag_bitsILi8EEENSW_INS5_IJNSA_ILi8EEESG_EEENS5_IJSG_SC_EEEEEEEvNS4_8identityENS4_23SM90_TMA_LOAD_MULTICASTES1E_vS1F_EENS_8epilogue10collective18CollectiveEpilogueINS1I_23Sm100TmaWarpSpecializedILi1ELi1ELi32ELb0ELb0EEEJSH_NS5_IJNSW_ISF_SC_EES1N_EEESI_SJ_SI_SJ_NS1I_6fusion15FusionCallbacksIS1M_NS1P_17LinearCombinationISI_fSI_fLNS_15FloatRoundStyleE2EEESH_S1O_JEEENS4_5SM1004TMEM4LOAD26SM100_TMEM_LOAD_16dp32b32xES14_NS15_INS16_ILi2ELi4ELi3EEES19_NSW_INS5_IJS1A_SF_EEENS5_IJSF_SC_EEEEEEENS4_39AutoVectorizingCopyWithAssumedAlignmentILi128EEENS4_14SM90_TMA_STOREES23_S25_S25_EEEvvEEEEvNT_6ParamsE,@"STO_CUDA_ENTRY STV_DEFAULT"
_ZN7cutlass13device_kernelINS_4gemm6kernel13GemmUniversalIN4cute5tupleIJiiiiEEENS1_10collective13CollectiveMmaINS1_35MainloopSm100TmaUmmaWarpSpecializedILi54ELi2ELi4ENS5_IJNS4_1CILi2EEENSA_ILi1EEESC_EEEEENS5_IJNSA_ILi64EEESF_NSA_ILi32EEEEEENS_12float_e5m2_tENS5_IJlSC_lEEESI_SJ_NS4_8TiledMMAINS4_8MMA_AtomIJNS4_10MMA_TraitsINS4_19SM100_MMA_F8F6F4_SSEJSI_SI_fSF_SF_NS4_17integral_constantINS4_4UMMA5MajorELSQ_0EEESR_NSO_INSP_7ScaleInELSS_0EEEST_EEEEEENS4_6LayoutINS5_IJSC_SC_SC_EEENS5_IJNSA_ILi0EEESY_SY_EEEEENS5_IJNS4_10UnderscoreES11_S11_EEEEENS4_13SM90_TMA_LOADENS4_14ComposedLayoutINS4_7SwizzleILi1ELi4ELi3EEENS4_18smem_ptr_flag_bitsILi8EEENSW_INS5_IJNSA_ILi8EEESG_EEENS5_IJSG_SC_EEEEEEEvNS4_8identityENS4_23SM90_TMA_LOAD_MULTICASTES1E_vS1F_EENS_8epilogue10collective18CollectiveEpilogueINS1I_23Sm100TmaWarpSpecializedILi1ELi1ELi32ELb0ELb0EEEJSH_NS5_IJNSW_ISF_SC_EES1N_EEESI_SJ_SI_SJ_NS1I_6fusion15FusionCallbacksIS1M_NS1P_17LinearCombinationISI_fSI_fLNS_15FloatRoundStyleE2EEESH_S1O_JEEENS4_5SM1004TMEM4LOAD26SM100_TMEM_LOAD_16dp32b32xES14_NS15_INS16_ILi2ELi4ELi3EEES19_NSW_INS5_IJS1A_SF_EEENS5_IJSF_SC_EEEEEEENS4_39AutoVectorizingCopyWithAssumedAlignmentILi128EEENS4_14SM90_TMA_STOREES23_S25_S25_EEEvvEEEEvNT_6ParamsE:
[----:B------:R-:W1:Y:S01]  /*0000*/  LDC R1, c[0x0][0x37c] ;  /* 0x0000df00ff017b82 */ /* 0x000e620000000800 */
[----:B------:R-:W2:Y:S01]  /*0010*/  S2R R76, SR_TID.X ;  /* 0x00000000004c7919 */ /* 0x000ea20000002100 */
[----:B------:R-:W3:Y:S01]  /*0020*/  LDCU.64 UR8, c[0x0][0x890] ;  /* 0x00011200ff0877ac */ /* 0x000ee20008000a00 */
[----:B------:R-:W-:Y:S02]  /*0030*/  PRMT R79, RZ, 0x7610, R79 ;  /* 0x00007610ff4f7816 */ /* 0x000fe4000000004f */
[----:B------:R-:W-:Y:S01]  /*0040*/  ELECT P3, URZ, PT ;  /* 0x0000000000ff782f */ /* 0x000fe20003860000 */
[----:B---3--:R-:W-:-:S04]  /*0050*/  UISETP.NE.U32.AND UP0, UPT, UR8, URZ, UPT ;  /* 0x000000ff0800728c */ /* 0x008fc8000bf05070 */
[----:B------:R-:W-:Y:S01]  /*0060*/  UISETP.NE.AND.EX UP0, UPT, UR9, URZ, UPT, UP0 ;  /* 0x000000ff0900728c */ /* 0x000fe2000bf05300 */
[----:B--2---:R-:W-:-:S05]  /*0070*/  SHF.R.U32.HI R80, RZ, 0x5, R76 ;  /* 0x00000005ff507819 */ /* 0x004fca000001164c */
[----:B------:R-:W2:Y:S02]  /*0080*/  SHFL.IDX PT, R0, R80, RZ, 0x1f ;  /* 0x00001fff50007589 */ /* 0x000ea400000e0000 */
[----:B--2---:R-:W-:Y:S01]  /*0090*/  R2UR UR18, R0 ;  /* 0x00000000001272ca */ /* 0x004fe200000e0000 */
[----:B-1----:R-:W-:-:S14]  /*00a0*/  BRA.U UP0, `(.L_x_0) ;  /* 0x0000000100307547 */ /* 0x002fdc000b800000 */
[----:B------:R-:W1:Y:S02]  /*00b0*/  LDCU.64 UR4, c[0x0][0x888] ;  /* 0x00011100ff0477ac */ /* 0x000e640008000a00 */
[----:B-1----:R-:W-:-:S04]  /*00c0*/  UISETP.NE.U32.AND UP0, UPT, UR4, URZ, UPT ;  /* 0x000000ff0400728c */ /* 0x002fc8000bf05070 */
[----:B------:R-:W-:-:S09]  /*00d0*/  UISETP.NE.AND.EX UP0, UPT, UR5, URZ, UPT, UP0 ;  /* 0x000000ff0500728c */ /* 0x000fd2000bf05300 */
[----:B------:R-:W-:Y:S05]  /*00e0*/  BRA.U !UP0, `(.L_x_1) ;  /* 0x0000000108147547 */ /* 0x000fea000b800000 */
[----:B------:R-:W1:Y:S01]  /*00f0*/  LDC.64 R2, c[0x0][0x888] ;  /* 0x00022200ff027b82 */ /* 0x000e620000000a00 */
[----:B------:R-:W1:Y:S02]  /*0100*/  LDCU.64 UR4, c[0x0][0x358] ;  /* 0x00006b00ff0477ac */ /* 0x000e640008000a00 */
[----:B-1----:R1:W5:Y:S01]  /*0110*/  LDG.E R39, desc[UR4][R2.64] ;  /* 0x0000000402277981 */ /* 0x002362000c1e1900 */
[----:B------:R-:W-:Y:S01]  /*0120*/  HFMA2 R79, -RZ, RZ, 0, 5.9604644775390625e-08 ;  /* 0x00000001ff4f7431 */ /* 0x000fe200000001ff */
[----:B------:R-:W-:Y:S05]  /*0130*/  BRA `(.L_x_0) ;  /* 0x00000000000c7947 */ /* 0x000fea0003800000 */
.L_x_1:
[----:B------:R-:W1:Y:S01]  /*0140*/  LDCU UR4, c[0x0][0x880] ;  /* 0x00011000ff0477ac */ /* 0x000e620008000800 */
[----:B------:R-:W-:Y:S01]  /*0150*/  HFMA2 R79, -RZ, RZ, 0, 5.9604644775390625e-08 ;  /* 0x00000001ff4f7431 */ /* 0x000fe200000001ff */
[----:B-1----:R-:W-:-:S07]  /*0160*/  MOV R39, UR4 ;  /* 0x0000000400277c02 */ /* 0x002fce0008000f00 */
.L_x_0:
[----:B------:R-:W2:Y:S02]  /*0170*/  LDCU.64 UR4, c[0x0][0x8b0] ;  /* 0x00011600ff0477ac */ /* 0x000ea40008000a00 */
[----:B--2---:R-:W-:-:S04]  /*0180*/  UISETP.NE.U32.AND UP0, UPT, UR4, URZ, UPT ;  /* 0x000000ff0400728c */ /* 0x004fc8000bf05070 */
[----:B------:R-:W-:-:S09]  /*0190*/  UISETP.NE.AND.EX UP0, UPT, UR5, URZ, UPT, UP0 ;  /* 0x000000ff0500728c */ /* 0x000fd2000bf05300 */
[----:B------:R-:W-:Y:S05]  /*01a0*/  BRA.U UP0, `(.L_x_2) ;  /* 0x0000000100287547 */ /* 0x000fea000b800000 */
[----:B------:R-:W2:Y:S02]  /*01b0*/  LDCU.64 UR4, c[0x0][0x8a8] ;  /* 0x00011500ff0477ac */ /* 0x000ea40008000a00 */
[----:B--2---:R-:W-:-:S04]  /*01c0*/  UISETP.NE.U32.AND UP0, UPT, UR4, URZ, UPT ;  /* 0x000000ff0400728c */ /* 0x004fc8000bf05070 */
[----:B------:R-:W-:-:S09]  /*01d0*/  UISETP.NE.AND.EX UP0, UPT, UR5, URZ, UPT, UP0 ;  /* 0x000000ff0500728c */ /* 0x000fd2000bf05300 */
[----:B------:R-:W-:Y:S05]  /*01e0*/  BRA.U !UP0, `(.L_x_3) ;  /* 0x0000000108107547 */ /* 0x000fea000b800000 */
[----:B-1----:R-:W1:Y:S01]  /*01f0*/  LDC.64 R2, c[0x0][0x8a8] ;  /* 0x00022a00ff027b82 */ /* 0x002e620000000a00 */
[----:B------:R-:W1:Y:S02]  /*0200*/  LDCU.64 UR4, c[0x0][0x358] ;  /* 0x00006b00ff0477ac */ /* 0x000e640008000a00 */
[----:B-1----:R2:W5:Y:S01]  /*0210*/  LDG.E R38, desc[UR4][R2.64] ;  /* 0x0000000402267981 */ /* 0x002562000c1e1900 */
[----:B------:R-:W-:Y:S05]  /*0220*/  BRA `(.L_x_2) ;  /* 0x0000000000087947 */ /* 0x000fea0003800000 */
.L_x_3:
[----:B------:R-:W2:Y:S02]  /*0230*/  LDCU UR4, c[0x0][0x8a0] ;  /* 0x00011400ff0477ac */ /* 0x000ea40008000800 */
[----:B--2---:R-:W-:Y:S02]  /*0240*/  MOV R38, UR4 ;  /* 0x0000000400267c02 */ /* 0x004fe40008000f00 */
.L_x_2:
[----:B------:R-:W-:Y:S01]  /*0250*/  IMAD.U32 R0, RZ, RZ, UR18 ;  /* 0x00000012ff007e24 */ /* 0x000fe2000f8e00ff */
[----:B------:R-:W-:Y:S04]  /*0260*/  BSSY.RECONVERGENT B0, `(.L_x_4) ;  /* 0x000000c000007945 */ /* 0x000fe80003800200 */
[C---:B------:R-:W-:Y:S02]  /*0270*/  ISETP.NE.OR P1, PT, R0.reuse, 0x1, !P3 ;  /* 0x000000010000780c */ /* 0x040fe40005f25670 */
[----:B------:R-:W-:-:S11]  /*0280*/  ISETP.NE.OR P0, PT, R0, 0x3, !P3 ;  /* 0x000000030000780c */ /* 0x000fd60005f05670 */
[----:B------:R-:W-:Y:S05]  /*0290*/  @P1 BRA `(.L_x_5) ;  /* 0x0000000000201947 */ /* 0x000fea0003800000 */
[----:B------:R-:W3:Y:S02]  /*02a0*/  LDCU.64 UR4, c[0x0][0x348] ;  /* 0x00006900ff0477ac */ /* 0x000ee40008000a00 */
[----:B---3--:R-:W-:Y:S02]  /*02b0*/  UIADD3 UR6, UP1, UPT, UR4, 0x80, URZ ;  /* 0x0000008004067890 */ /* 0x008fe4000ff3e0ff */
[----:B------:R-:W-:Y:S02]  /*02c0*/  UIADD3 UR4, UP0, UPT, UR4, 0x180, URZ ;  /* 0x0000018004047890 */ /* 0x000fe4000ff1e0ff */
[----:B------:R-:W-:Y:S02]  /*02d0*/  UIADD3.X UR7, UPT, UPT, URZ, UR5, URZ, UP1, !UPT ;  /* 0x00000005ff077290 */ /* 0x000fe40008ffe4ff */
[----:B------:R-:W-:-:S07]  /*02e0*/  UIADD3.X UR5, UPT, UPT, URZ, UR5, URZ, UP0, !UPT ;  /* 0x00000005ff057290 */ /* 0x000fce00087fe4ff */
[----:B------:R3:W-:Y:S02]  /*02f0*/  UTMACCTL.PF [UR6] ;  /* 0x00000000060079b9 */ /* 0x0007e40008040000 */
[----:B------:R3:W-:Y:S02]  /*0300*/  UTMACCTL.PF [UR4] ;  /* 0x00000000040079b9 */ /* 0x0007e40008040000 */
[----:B---3--:R-:W-:Y:S01]  /*0310*/  NOP ;  /* 0x0000000000007918 */ /* 0x008fe20000000000 */
.L_x_5:
[----:B------:R-:W-:Y:S05]  /*0320*/  BSYNC.RECONVERGENT B0 ;  /* 0x0000000000007941 */ /* 0x000fea0003800200 */
.L_x_4:
[----:B------:R-:W-:Y:S04]  /*0330*/  BSSY.RECONVERGENT B0, `(.L_x_6) ;  /* 0x000000a000007945 */ /* 0x000fe80003800200 */
        /* <DEDUP_REMOVED lines=9> */
.L_x_7:
[----:B------:R-:W-:Y:S05]  /*03d0*/  BSYNC.RECONVERGENT B0 ;  /* 0x0000000000007941 */ /* 0x000fea0003800200 */
.L_x_6:
[----:B------:R-:W3:Y:S01]  /*03e0*/  LDCU.64 UR4, c[0x0][0x888] ;  /* 0x00011100ff0477ac */ /* 0x000ee20008000a00 */
[----:B------:R-:W-:Y:S02]  /*03f0*/  UISETP.EQ.U32.AND UP2, UPT, UR8, URZ, UPT ;  /* 0x000000ff0800728c */ /* 0x000fe4000bf42070 */
[----:B------:R-:W-:Y:S02]  /*0400*/  UPLOP3.LUT UP3, UPT, UPT, UPT, UPT, 0x80, 0x8 ;  /* 0x000000000008789c */ /* 0x000fe40003f6f070 */
[----:B---3--:R-:W-:-:S04]  /*0410*/  UISETP.NE.U32.AND UP0, UPT, UR4, URZ, UPT ;  /* 0x000000ff0400728c */ /* 0x008fc8000bf05070 */
[----:B------:R-:W-:-:S04]  /*0420*/  UISETP.NE.AND.EX UP1, UPT, UR5, URZ, UPT, UP0 ;  /* 0x000000ff0500728c */ /* 0x000fc8000bf25300 */
[----:B------:R-:W-:-:S04]  /*0430*/  UISETP.EQ.OR.EX UP4, UPT, UR9, URZ, !UP1, UP2 ;  /* 0x000000ff0900728c */ /* 0x000fc8000cf82720 */
[----:B------:R-:W-:-:S05]  /*0440*/  UP2UR UR61, UPR, URZ, 0x10 ;  /* 0x00000010ff3d7883 */ /* 0x000fca0008000000 */
[----:B------:R-:W-:Y:S07]  /*0450*/  BRA.U !UP4, `(.L_x_8) ;  /* 0x000000010c207547 */ /* 0x000fee000b800000 */
[----:B------:R-:W-:Y:S01]  /*0460*/  UISETP.NE.U32.AND UP2, UPT, UR8, URZ, UPT ;  /* 0x000000ff0800728c */ /* 0x000fe2000bf45070 */
[----:B-----5:R-:W-:Y:S01]  /*0470*/  FSETP.NEU.AND P0, PT, R39, RZ, PT ;  /* 0x000000ff2700720b */ /* 0x020fe20003f0d000 */
[----:B------:R-:W-:Y:S02]  /*0480*/  USEL UR4, URZ, 0xffffffff, UP1 ;  /* 0xffffffffff047887 */ /* 0x000fe40008800000 */
[----:B------:R-:W-:-:S10]  /*0490*/  UISETP.NE.AND.EX UP2, UPT, UR9, URZ, UPT, UP2 ;  /* 0x000000ff0900728c */ /* 0x000fd4000bf45320 */
[----:B------:R-:W-:Y:S01]  /*04a0*/  VOTEU.ANY UP0, P0 ;  /* 0x0000000000ff7886 */ /* 0x000fe20000000100 */
[----:B------:R-:W-:-:S04]  /*04b0*/  @!UP2 USEL UR4, URZ, 0xffffffff, UP0 ;  /* 0xffffffffff04a887 */ /* 0x000fc80008000000 */
[----:B------:R-:W-:-:S04]  /*04c0*/  ULOP3.LUT UR4, UR4, 0x1, URZ, 0xc0, !UPT ;  /* 0x0000000104047892 */ /* 0x000fc8000f8ec0ff */
[----:B------:R-:W-:-:S11]  /*04d0*/  UISETP.NE.U32.AND UP3, UPT, UR4, 0x1, UPT ;  /* 0x000000010400788c */ /* 0x000fd6000bf65070 */
.L_x_8:
[----:B-12---:R-:W1:Y:S02]  /*04e0*/  SHFL.IDX PT, R2, R80, RZ, 0x1f ;  /* 0x00001fff50027589 */ /* 0x006e6400000e0000 */
[----:B-1----:R-:W-:-:S13]  /*04f0*/  ISETP.NE.AND P0, PT, R2, RZ, PT ;  /* 0x000000ff0200720c */ /* 0x002fda0003f05270 */
[----:B------:R-:W-:Y:S05]  /*0500*/  @P0 BRA `(.L_x_9) ;  /* 0x0000000400f40947 */ /* 0x000fea0003800000 */
[----:B------:R-:W-:Y:S01]  /*0510*/  ELECT P0, URZ, PT ;  /* 0x0000000000ff782f */ /* 0x000fe20003800000 */
[----:B------:R-:W-:-:S12]  /*0520*/  BSSY.RECONVERGENT B0, `(.L_x_9) ;  /* 0x000007b000007945 */ /* 0x000fd80003800200 */
[----:B------:R-:W-:Y:S05]  /*0530*/  @!P0 BRA `(.L_x_10) ;  /* 0x0000000400e48947 */ /* 0x000fea0003800000 */
[----:B------:R-:W1:Y:S01]  /*0540*/  S2UR UR4, SR_CgaCtaId ;  /* 0x00000000000479c3 */ /* 0x000e620000008800 */
[----:B------:R-:W-:Y:S01]  /*0550*/  UMOV UR5, 0x400 ;  /* 0x0000040000057882 */ /* 0x000fe20000000000 */
[----:B------:R-:W-:Y:S01]  /*0560*/  UMOV UR8, 0x1 ;  /* 0x0000000100087882 */ /* 0x000fe20000000000 */
[----:B------:R-:W-:Y:S01]  /*0570*/  UMOV UR6, 0x2 ;  /* 0x0000000200067882 */ /* 0x000fe20000000000 */
[----:B------:R-:W-:-:S04]  /*0580*/  UIADD3 UR8, UPT, UPT, -UR8, 0x100000, URZ ;  /* 0x0010000008087890 */ /* 0x000fc8000fffe1ff */
[----:B------:R-:W-:Y:S02]  /*0590*/  USHF.L.U32 UR9, UR8, 0xb, URZ ;  /* 0x0000000b08097899 */ /* 0x000fe400080006ff */
[----:B------:R-:W-:Y:S02]  /*05a0*/  USHF.L.U32 UR8, UR8, 0x1, URZ ;  /* 0x0000000108087899 */ /* 0x000fe400080006ff */
[----:B------:R-:W-:-:S04]  /*05b0*/  UIADD3 UR6, UPT, UPT, -UR6, 0x100000, URZ ;  /* 0x0010000006067890 */ /* 0x000fc8000fffe1ff */
[----:B------:R-:W-:Y:S02]  /*05c0*/  USHF.L.U32 UR7, UR6, 0xb, URZ ;  /* 0x0000000b06077899 */ /* 0x000fe400080006ff */
[----:B------:R-:W-:Y:S02]  /*05d0*/  USHF.L.U32 UR6, UR6, 0x1, URZ ;  /* 0x0000000106067899 */ /* 0x000fe400080006ff */
[----:B-1----:R-:W-:Y:S01]  /*05e0*/  ULEA UR4, UR4, UR5, 0x18 ;  /* 0x0000000504047291 */ /* 0x002fe2000f8ec0ff */
[----:B------:R-:W1:Y:S11]  /*05f0*/  FENCE.VIEW.ASYNC.S ;  /* 0x00000000000073c6 */ /* 0x000e760000000000 */
[----:B-1----:R1:W2:Y:S01]  /*0600*/  SYNCS.EXCH.64 URZ, [UR4], UR8 ;  /* 0x0000000804ff75b2 */ /* 0x0022a20008000100 */
[----:B------:R1:W3:Y:S01]  /*0610*/  SYNCS.EXCH.64 URZ, [UR4+0x1b0], UR6 ;  /* 0x0001b00604ff75b2 */ /* 0x0002e20008000100 */
[----:B------:R1:W4:Y:S01]  /*0620*/  SYNCS.EXCH.64 URZ, [UR4+0x8], UR8 ;  /* 0x0000080804ff75b2 */ /* 0x0003220008000100 */
[----:B------:R1:W1:Y:S01]  /*0630*/  SYNCS.EXCH.64 URZ, [UR4+0x1b8], UR6 ;  /* 0x0001b80604ff75b2 */ /* 0x0002620008000100 */
        /* <DEDUP_REMOVED lines=104> */
[----:B--234-:R-:W-:Y:S01]  /*0cc0*/  NOP ;  /* 0x0000000000007918 */ /* 0x01cfe20000000000 */
.L_x_10:
[----:B-1----:R-:W-:Y:S05]  /*0cd0*/  BSYNC.RECONVERGENT B0 ;  /* 0x0000000000007941 */ /* 0x002fea0003800200 */
.L_x_9:
[----:B------:R-:W1:Y:S01]  /*0ce0*/  SHFL.IDX PT, R2, R80, RZ, 0x1f ;  /* 0x00001fff50027589 */ /* 0x000e6200000e0000 */
[----:B------:R-:W-:Y:S01]  /*0cf0*/  NOP ;  /* 0x0000000000007918 */ /* 0x000fe20000000000 */
[----:B-1----:R-:W-:-:S13]  /*0d00*/  ISETP.NE.AND P0, PT, R2, 0x1, PT ;  /* 0x000000010200780c */ /* 0x002fda0003f05270 */
[----:B------:R-:W-:Y:S05]  /*0d10*/  @P0 BRA `(.L_x_11) ;  /* 0x0000000000400947 */ /* 0x000fea0003800000 */
        /* <DEDUP_REMOVED lines=9> */
[----:B------:R-:W-:Y:S01]  /*0db0*/  USHF.L.U32 UR6, UR6, 0x1, URZ ;  /* 0x0000000106067899 */ /* 0x000fe200080006ff */
[----:B------:R-:W-:Y:S01]  /*0dc0*/  ELECT P0, URZ, PT ;  /* 0x0000000000ff782f */ /* 0x000fe20003800000 */
[----:B-1----:R-:W-:Y:S01]  /*0dd0*/  ULEA UR4, UR4, UR5, 0x18 ;  /* 0x0000000504047291 */ /* 0x002fe2000f8ec0ff */
[----:B------:R-:W1:Y:S11]  /*0de0*/  FENCE.VIEW.ASYNC.S ;  /* 0x00000000000073c6 */ /* 0x000e760000000000 */
[----:B-1----:R1:W2:Y:S01]  /*0df0*/  SYNCS.EXCH.64 URZ, [UR4+0x360], UR8 ;  /* 0x0003600804ff75b2 */ /* 0x0022a20008000100 */
[----:B------:R1:W3:Y:S01]  /*0e00*/  SYNCS.EXCH.64 URZ, [UR4+0x368], UR6 ;  /* 0x0003680604ff75b2 */ /* 0x0002e20008000100 */
[----:B------:R-:W-:Y:S01]  /*0e10*/  NOP ;  /* 0x0000000000007918 */ /* 0x000fe20000000000 */
.L_x_11:
[----:B------:R-:W4:Y:S01]  /*0e20*/  SHFL.IDX PT, R2, R80, RZ, 0x1f ;  /* 0x00001fff50027589 */ /* 0x000f2200000e0000 */
[----:B------:R-:W-:Y:S01]  /*0e30*/  NOP ;  /* 0x0000000000007918 */ /* 0x000fe20000000000 */
[----:B----4-:R-:W-:-:S13]  /*0e40*/  ISETP.NE.AND P0, PT, R2, 0x3, PT ;  /* 0x000000030200780c */ /* 0x010fda0003f05270 */
[----:B------:R-:W-:Y:S05]  /*0e50*/  @P0 BRA `(.L_x_12) ;  /* 0x0000000000300947 */ /* 0x000fea0003800000 */
[----:B-1----:R-:W1:Y:S01]  /*0e60*/  S2UR UR4, SR_CgaCtaId ;  /* 0x00000000000479c3 */ /* 0x002e620000008800 */
[----:B------:R-:W-:Y:S01]  /*0e70*/  UMOV UR6, 0x400 ;  /* 0x0000040000067882 */ /* 0x000fe20000000000 */
[----:B------:R-:W-:Y:S01]  /*0e80*/  UMOV UR5, 0x20 ;  /* 0x0000002000057882 */ /* 0x000fe20000000000 */
[----:B------:R-:W-:Y:S01]  /*0e90*/  ELECT P0, URZ, PT ;  /* 0x0000000000ff782f */ /* 0x000fe20003800000 */
[----:B-1----:R-:W-:Y:S02]  /*0ea0*/  ULEA UR6, UR4, UR6, 0x18 ;  /* 0x0000000604067291 */ /* 0x002fe4000f8ec0ff */
[----:B------:R-:W-:-:S04]  /*0eb0*/  UIADD3 UR4, UPT, UPT, -UR5, 0x100000, URZ ;  /* 0x0010000005047890 */ /* 0x000fc8000fffe1ff */
[----:B------:R-:W-:Y:S02]  /*0ec0*/  USHF.L.U32 UR5, UR4, 0xb, URZ ;  /* 0x0000000b04057899 */ /* 0x000fe400080006ff */
[----:B------:R-:W-:Y:S01]  /*0ed0*/  USHF.L.U32 UR4, UR4, 0x1, URZ ;  /* 0x0000000104047899 */ /* 0x000fe200080006ff */
[----:B------:R-:W1:Y:S11]  /*0ee0*/  FENCE.VIEW.ASYNC.S ;  /* 0x00000000000073c6 */ /* 0x000e760000000000 */
[----:B-1----:R4:W1:Y:S01]  /*0ef0*/  SYNCS.EXCH.64 URZ, [UR6+0x370], UR4 ;  /* 0x0003700406ff75b2 */ /* 0x0028620008000100 */
[----:B------:R4:W1:Y:S02]  /*0f00*/  SYNCS.EXCH.64 URZ, [UR6+0x378], UR4 ;  /* 0x0003780406ff75b2 */ /* 0x0008640008000100 */
[----:B----4-:R-:W-:Y:S01]  /*0f10*/  NOP ;  /* 0x0000000000007918 */ /* 0x010fe20000000000 */
.L_x_12:
[----:B------:R-:W4:Y:S01]  /*0f20*/  SHFL.IDX PT, R2, R80, RZ, 0x1f ;  /* 0x00001fff50027589 */ /* 0x000f2200000e0000 */
[----:B------:R-:W-:Y:S01]  /*0f30*/  NOP ;  /* 0x0000000000007918 */ /* 0x000fe20000000000 */
[----:B----4-:R-:W-:-:S13]  /*0f40*/  ISETP.NE.AND P0, PT, R2, 0x4, PT ;  /* 0x000000040200780c */ /* 0x010fda0003f05270 */
[----:B------:R-:W-:Y:S05]  /*0f50*/  @P0 BRA `(.L_x_13) ;  /* 0x00000000004c0947 */ /* 0x000fea0003800000 */
[----:B-1----:R-:W1:Y:S01]  /*0f60*/  S2UR UR6, SR_CgaCtaId ;  /* 0x00000000000679c3 */ /* 0x002e620000008800 */
[----:B------:R-:W-:Y:S01]  /*0f70*/  UMOV UR4, 0x1e0 ;  /* 0x000001e000047882 */ /* 0x000fe20000000000 */
[----:B------:R-:W-:Y:S01]  /*0f80*/  UMOV UR5, 0x400 ;  /* 0x0000040000057882 */ /* 0x000fe20000000000 */
[----:B------:R-:W-:Y:S01]  /*0f90*/  USEL UR4, UR4, 0x1a0, UP3 ;  /* 0x000001a004047887 */ /* 0x000fe20009800000 */
[----:B------:R-:W-:Y:S01]  /*0fa0*/  UMOV UR8, 0x1 ;  /* 0x0000000100087882 */ /* 0x000fe20000000000 */
[----:B------:R-:W-:Y:S01]  /*0fb0*/  ELECT P0, URZ, PT ;  /* 0x0000000000ff782f */ /* 0x000fe20003800000 */
[----:B------:R-:W-:-:S04]  /*0fc0*/  UIADD3 UR8, UPT, UPT, -UR8, 0x100000, URZ ;  /* 0x0010000008087890 */ /* 0x000fc8000fffe1ff */
[----:B------:R-:W-:Y:S02]  /*0fd0*/  USHF.L.U32 UR9, UR8, 0xb, URZ ;  /* 0x0000000b08097899 */ /* 0x000fe400080006ff */
[----:B------:R-:W-:Y:S02]  /*0fe0*/  USHF.L.U32 UR8, UR8, 0x1, URZ ;  /* 0x0000000108087899 */ /* 0x000fe400080006ff */
[----:B-1----:R-:W-:Y:S02]  /*0ff0*/  ULEA UR6, UR6, UR5, 0x18 ;  /* 0x0000000506067291 */ /* 0x002fe4000f8ec0ff */
[----:B------:R-:W-:-:S04]  /*1000*/  UIADD3 UR4, UPT, UPT, -UR4, 0x100000, URZ ;  /* 0x0010000004047890 */ /* 0x000fc8000fffe1ff */
[----:B------:R-:W-:Y:S02]  /*1010*/  USHF.L.U32 UR5, UR4, 0xb, URZ ;  /* 0x0000000b04057899 */ /* 0x000fe400080006ff */
[----:B------:R-:W-:Y:S01]  /*1020*/  USHF.L.U32 UR4, UR4, 0x1, URZ ;  /* 0x0000000104047899 */ /* 0x000fe200080006ff */
[----:B------:R-:W1:Y:S03]  /*1030*/  FENCE.VIEW.ASYNC.S ;  /* 0x00000000000073c6 */ /* 0x000e660000000000 */
[----:B-1----:R4:W1:Y:S08]  /*1040*/  SYNCS.EXCH.64 URZ, [UR6+0x380], UR8 ;  /* 0x0003800806ff75b2 */ /* 0x0028700008000100 */
[----:B------:R4:W1:Y:S01]  /*1050*/  SYNCS.EXCH.64 URZ, [UR6+0x390], UR4 ;  /* 0x0003900406ff75b2 */ /* 0x0008620008000100 */
[----:B------:R4:W1:Y:S01]  /*1060*/  SYNCS.EXCH.64 URZ, [UR6+0x388], UR8 ;  /* 0x0003880806ff75b2 */ /* 0x0008620008000100 */
[----:B------:R4:W1:Y:S02]  /*1070*/  SYNCS.EXCH.64 URZ, [UR6+0x398], UR4 ;  /* 0x0003980406ff75b2 */ /* 0x0008640008000100 */
[----:B----4-:R-:W-:Y:S01]  /*1080*/  NOP ;  /* 0x0000000000007918 */ /* 0x010fe20000000000 */
.L_x_13:
[----:B------:R-:W4:Y:S01]  /*1090*/  SHFL.IDX PT, R2, R80, RZ, 0x1f ;  /* 0x00001fff50027589 */ /* 0x000f2200000e0000 */
[----:B------:R-:W-:Y:S01]  /*10a0*/  NOP ;  /* 0x0000000000007918 */ /* 0x000fe20000000000 */
[----:B----4-:R-:W-:-:S13]  /*10b0*/  ISETP.NE.AND P0, PT, R2, 0x5, PT ;  /* 0x000000050200780c */ /* 0x010fda0003f05270 */
[----:B------:R-:W-:Y:S05]  /*10c0*/  @P0 BRA `(.L_x_14) ;  /* 0x0000000000580947 */ /* 0x000fea0003800000 */
[----:B-1----:R-:W1:Y:S01]  /*10d0*/  S2UR UR4, SR_CgaCtaId ;  /* 0x00000000000479c3 */ /* 0x002e620000008800 */
        /* <DEDUP_REMOVED lines=12> */
[----:B-1----:R4:W1:Y:S01]  /*11a0*/  SYNCS.EXCH.64 URZ, [UR4+0x3a0], UR8 ;  /* 0x0003a00804ff75b2 */ /* 0x0028620008000100 */
[----:B------:R4:W1:Y:S01]  /*11b0*/  SYNCS.EXCH.64 URZ, [UR4+0x3c0], UR6 ;  /* 0x0003c00604ff75b2 */ /* 0x0008620008000100 */
[----:B------:R4:W1:Y:S01]  /*11c0*/  SYNCS.EXCH.64 URZ, [UR4+0x3a8], UR8 ;  /* 0x0003a80804ff75b2 */ /* 0x0008620008000100 */
[----:B------:R4:W1:Y:S01]  /*11d0*/  SYNCS.EXCH.64 URZ, [UR4+0x3c8], UR6 ;  /* 0x0003c80604ff75b2 */ /* 0x0008620008000100 */
[----:B------:R4:W1:Y:S01]  /*11e0*/  SYNCS.EXCH.64 URZ, [UR4+0x3b0], UR8 ;  /* 0x0003b00804ff75b2 */ /* 0x0008620008000100 */
[----:B------:R4:W1:Y:S01]  /*11f0*/  SYNCS.EXCH.64 URZ, [UR4+0x3d0], UR6 ;  /* 0x0003d00604ff75b2 */ /* 0x0008620008000100 */
[----:B------:R4:W1:Y:S01]  /*1200*/  SYNCS.EXCH.64 URZ, [UR4+0x3b8], UR8 ;  /* 0x0003b80804ff75b2 */ /* 0x0008620008000100 */
[----:B------:R4:W1:Y:S02]  /*1210*/  SYNCS.EXCH.64 URZ, [UR4+0x3d8], UR6 ;  /* 0x0003d80604ff75b2 */ /* 0x0008640008000100 */
[----:B----4-:R-:W-:Y:S01]  /*1220*/  NOP ;  /* 0x0000000000007918 */ /* 0x010fe20000000000 */
.L_x_14:
[----:B------:R-:W4:Y:S01]  /*1230*/  SHFL.IDX PT, R2, R80, RZ, 0x1f ;  /* 0x00001fff50027589 */ /* 0x000f2200000e0000 */
[----:B------:R-:W1:Y:S01]  /*1240*/  S2UR UR48, SR_CgaCtaId ;  /* 0x00000000003079c3 */ /* 0x000e620000008800 */
[----:B------:R-:W-:Y:S01]  /*1250*/  NOP ;  /* 0x0000000000007918 */ /* 0x000fe20000000000 */
[----:B----4-:R-:W-:-:S13]  /*1260*/  ISETP.NE.AND P0, PT, R2, 0x3, PT ;  /* 0x000000030200780c */ /* 0x010fda0003f05270 */
[----:B-1----:R-:W-:Y:S05]  /*1270*/  @P0 BRA `(.L_x_15) ;  /* 0x0000000000340947 */ /* 0x002fea0003800000 */
[----:B------:R-:W-:Y:S01]  /*1280*/  UMOV UR4, 0x400 ;  /* 0x0000040000047882 */ /* 0x000fe20000000000 */
[----:B------:R-:W-:Y:S01]  /*1290*/  UMOV UR6, 0x20 ;  /* 0x0000002000067882 */ /* 0x000fe20000000000 */
[----:B------:R-:W-:Y:S02]  /*12a0*/  ULEA UR4, UR48, UR4, 0x18 ;  /* 0x0000000430047291 */ /* 0x000fe4000f8ec0ff */
[----:B------:R-:W-:-:S04]  /*12b0*/  UIADD3 UR6, UPT, UPT, -UR6, 0x100000, URZ ;  /* 0x0010000006067890 */ /* 0x000fc8000fffe1ff */
[----:B------:R-:W-:Y:S02]  /*12c0*/  USHF.L.U32 UR7, UR6, 0xb, URZ ;  /* 0x0000000b06077899 */ /* 0x000fe400080006ff */
[----:B------:R-:W-:Y:S01]  /*12d0*/  USHF.L.U32 UR6, UR6, 0x1, URZ ;  /* 0x0000000106067899 */ /* 0x000fe200080006ff */
[----:B------:R-:W-:Y:S01]  /*12e0*/  ELECT P0, URZ, PT ;  /* 0x0000000000ff782f */ /* 0x000fe20003800000 */
[----:B------:R-:W1:Y:S10]  /*12f0*/  FENCE.VIEW.ASYNC.S ;  /* 0x00000000000073c6 */ /* 0x000e740000000000 */
[----:B-1----:R1:W4:Y:S01]  /*1300*/  SYNCS.EXCH.64 URZ, [UR4+0x3e0], UR6 ;  /* 0x0003e00604ff75b2 */ /* 0x0023220008000100 */
[----:B------:R1:W1:Y:S01]  /*1310*/  SYNCS.EXCH.64 URZ, [UR4+0x3f0], UR6 ;  /* 0x0003f00604ff75b2 */ /* 0x0002620008000100 */
[----:B------:R1:W1:Y:S01]  /*1320*/  SYNCS.EXCH.64 URZ, [UR4+0x3e8], UR6 ;  /* 0x0003e80604ff75b2 */ /* 0x0002620008000100 */
[----:B------:R1:W1:Y:S01]  /*1330*/  SYNCS.EXCH.64 URZ, [UR4+0x3f8], UR6 ;  /* 0x0003f80604ff75b2 */ /* 0x0002620008000100 */
[----:B------:R-:W-:Y:S01]  /*1340*/  NOP ;  /* 0x0000000000007918 */ /* 0x000fe20000000000 */
.L_x_15:
[----:B-1----:R-:W1:Y:S01]  /*1350*/  LDCU UR4, c[0x0][0x36c] ;  /* 0x00006d80ff0477ac */ /* 0x002e620008000800 */
[----:B------:R-:W-:Y:S01]  /*1360*/  ISETP.NE.OR P3, PT, R0, 0x2, !P3 ;  /* 0x000000020000780c */ /* 0x000fe20005f65670 */
[----:B------:R-:W-:Y:S01]  /*1370*/  NOP ;  /* 0x0000000000007918 */ /* 0x000fe20000000000 */
[----:B------:R-:W-:Y:S01]  /*1380*/  LOP3.LUT R0, R76, 0x1f, RZ, 0xc0, !PT ;  /* 0x0000001f4c007812 */ /* 0x000fe200078ec0ff */
[----:B------:R-:W-:Y:S02]  /*1390*/  UISETP.NE.AND UP4, UPT, UR18, 0x2, UPT ;  /* 0x000000021200788c */ /* 0x000fe4000bf85270 */
[----:B------:R-:W-:Y:S02]  /*13a0*/  UISETP.NE.AND UP5, UPT, UR18, URZ, UPT ;  /* 0x000000ff1200728c */ /* 0x000fe4000bfa5270 */
[----:B-1----:R-:W-:-:S09]  /*13b0*/  UISETP.EQ.U32.AND UP6, UPT, UR4, 0x1, UPT ;  /* 0x000000010400788c */ /* 0x002fd2000bfc2070 */
[----:B------:R-:W-:Y:S05]  /*13c0*/  BRA.U !UP6, `(.L_x_16) ;  /* 0x000000010e087547 */ /* 0x000fea000b800000 */
[----:B--234-:R-:W-:Y:S01]  /*13d0*/  UCGABAR_ARV ;  /* 0x00000000000079c7 */ /* 0x01cfe20008000000 */
[----:B------:R-:W-:Y:S05]  /*13e0*/  BRA `(.L_x_17) ;  /* 0x0000000000047947 */ /* 0x000fea0003800000 */
.L_x_16:
[----:B--234-:R-:W-:Y:S01]  /*13f0*/  NOP ;  /* 0x0000000000007918 */ /* 0x01cfe20000000000 */
.L_x_17:
[----:B------:R-:W1:Y:S01]  /*1400*/  S2UR UR46, SR_CTAID.X ;  /* 0x00000000002e79c3 */ /* 0x000e620000002500 */
[----:B------:R-:W-:-:S05]  /*1410*/  CS2R.32 R3, SR_CgaSize ;  /* 0x0000000000037805 */ /* 0x000fca0000008a00 */
[----:B------:R-:W-:-:S05]  /*1420*/  IMAD R3, R3, -0xa0, RZ ;  /* 0xffffff6003037824 */ /* 0x000fca00078e02ff */
[----:B------:R-:W-:-:S14]  /*1430*/  R2UR UR5, R3 ;  /* 0x00000000030572ca */ /* 0x000fdc00000e0000 */
[----:B------:R-:W2:Y:S01]  /*1440*/  LDCU UR5, c[0x0][UR5+0x2b0] ;  /* 0x00005600050577ac */ /* 0x000ea20008000800 */
[----:B------:R-:W-:-:S05]  /*1450*/  CS2R.32 R3, SR_CgaSize ;  /* 0x0000000000037805 */ /* 0x000fca0000008a00 */
[----:B------:R-:W-:-:S05]  /*1460*/  IMAD R3, R3, -0xa0, RZ ;  /* 0xffffff6003037824 */ /* 0x000fca00078e02ff */
[----:B------:R-:W-:-:S14]  /*1470*/  R2UR UR4, R3 ;  /* 0x00000000030472ca */ /* 0x000fdc00000e0000 */
[----:B------:R-:W3:Y:S01]  /*1480*/  LDCU UR4, c[0x0][UR4+0x2b4] ;  /* 0x00005680040477ac */ /* 0x000ee20008000800 */
[----:B------:R-:W4:Y:S01]  /*1490*/  S2UR UR45, SR_CTAID.Y ;  /* 0x00000000002d79c3 */ /* 0x000f220000002600 */
[----:B------:R-:W-:-:S05]  /*14a0*/  CS2R.32 R3, SR_CgaSize ;  /* 0x0000000000037805 */ /* 0x000fca0000008a00 */
[----:B------:R-:W-:-:S05]  /*14b0*/  IMAD R3, R3, -0xa0, RZ ;  /* 0xffffff6003037824 */ /* 0x000fca00078e02ff */
[----:B------:R-:W-:-:S14]  /*14c0*/  R2UR UR60, R3 ;  /* 0x00000000033c72ca */ /* 0x000fdc00000e0000 */
[----:B------:R-:W3:Y:S01]  /*14d0*/  LDCU UR60, c[0x0][UR60+0x2a0] ;  /* 0x000054003c3c77ac */ /* 0x000ee20008000800 */
[----:B------:R-:W-:-:S05]  /*14e0*/  CS2R.32 R3, SR_CgaSize ;  /* 0x0000000000037805 */ /* 0x000fca0000008a00 */
[----:B------:R-:W-:-:S05]  /*14f0*/  IMAD R3, R3, -0xa0, RZ ;  /* 0xffffff6003037824 */ /* 0x000fca00078e02ff */
[----:B------:R-:W-:-:S14]  /*1500*/  R2UR UR57, R3 ;  /* 0x00000000033972ca */ /* 0x000fdc00000e0000 */
[----:B------:R-:W3:Y:S01]  /*1510*/  LDCU UR57, c[0x0][UR57+0x2a4] ;  /* 0x00005480393977ac */ /* 0x000ee20008000800 */
[----:B------:R-:W-:Y:S01]  /*1520*/  USHF.L.U32 UR24, UR48, 0xa, URZ ;  /* 0x0000000a30187899 */ /* 0x000fe200080006ff */
[----:B------:R-:W3:Y:S01]  /*1530*/  LDCU UR19, c[0x0][0xb24] ;  /* 0x00016480ff1377ac */ /* 0x000ee20008000800 */
[----:B------:R-:W3:Y:S01]  /*1540*/  LDCU UR42, c[0x0][0xb24] ;  /* 0x00016480ff2a77ac */ /* 0x000ee20008000800 */
[----:B-1----:R-:W-:Y:S01]  /*1550*/  I2FP.F32.U32 R3, UR46 ;  /* 0x0000002e00037c45 */ /* 0x002fe20008201000 */
[----:B------:R-:W1:Y:S04]  /*1560*/  LDCU UR22, c[0x0][0xb30] ;  /* 0x00016600ff1677ac */ /* 0x000e680008000800 */
[----:B--2---:R-:W-:Y:S01]  /*1570*/  FMUL R3, R3, UR5 ;  /* 0x0000000503037c20 */ /* 0x004fe20008400000 */
[----:B------:R-:W-:Y:S01]  /*1580*/  ULOP3.LUT UR24, UR24, 0x400, URZ, 0xc0, !UPT ;  /* 0x0000040018187892 */ /* 0x000fe2000f8ec0ff */
[----:B----4-:R-:W-:-:S04]  /*1590*/  I2FP.F32.U32 R2, UR45 ;  /* 0x0000002d00027c45 */ /* 0x010fc80008201000 */
[----:B------:R-:W2:Y:S01]  /*15a0*/  F2I.U32.TRUNC.NTZ R3, R3 ;  /* 0x0000000300037305 */ /* 0x000ea2000020f000 */
[----:B---3--:R-:W-:-:S07]  /*15b0*/  FMUL R2, R2, UR4 ;  /* 0x0000000402027c20 */ /* 0x008fce0008400000 */
[----:B------:R-:W3:Y:S01]  /*15c0*/  F2I.U32.TRUNC.NTZ R2, R2 ;  /* 0x0000000200027305 */ /* 0x000ee2000020f000 */
[----:B--2---:R-:W-:Y:S02]  /*15d0*/  R2UR UR5, R3 ;  /* 0x00000000030572ca */ /* 0x004fe400000e0000 */
[----:B---3--:R-:W-:Y:S02]  /*15e0*/  R2UR UR4, R2 ;  /* 0x00000000020472ca */ /* 0x008fe400000e0000 */
[----:B------:R-:W-:-:S09]  /*15f0*/  PRMT R2, RZ, 0x7610, R2 ;  /* 0x00007610ff027816 */ /* 0x000fd20000000002 */
[----:B------:R-:W-:-:S04]  /*1600*/  UIADD3 UR5, UPT, UPT, -UR5, URZ, URZ ;  /* 0x000000ff05057290 */ /* 0x000fc8000fffe1ff */
[----:B------:R-:W-:Y:S02]  /*1610*/  UIMAD UR60, UR60, UR5, UR46 ;  /* 0x000000053c3c72a4 */ /* 0x000fe4000f8e022e */
[----:B------:R-:W-:-:S04]  /*1620*/  UIADD3 UR4, UPT, UPT, -UR4, URZ, URZ ;  /* 0x000000ff04047290 */ /* 0x000fc8000fffe1ff */
[----:B------:R-:W-:Y:S01]  /*1630*/  UIMAD UR57, UR57, UR4, UR45 ;  /* 0x00000004393972a4 */ /* 0x000fe2000f8e022d */
[----:B-1----:R-:W-:Y:S11]  /*1640*/  BRA.U UP5, `(.L_x_18) ;  /* 0x0000000105247547 */ /* 0x002ff6000b800000 */
[----:B------:R-:W-:-:S04]  /*1650*/  UISETP.NE.AND UP0, UPT, UR57, URZ, UPT ;  /* 0x000000ff3900728c */ /* 0x000fc8000bf05270 */
[----:B------:R-:W-:-:S04]  /*1660*/  UISETP.EQ.OR UP0, UPT, UR60, URZ, !UP0 ;  /* 0x000000ff3c00728c */ /* 0x000fc8000c702670 */
[----:B------:R-:W-:Y:S02]  /*1670*/  USEL UR5, URZ, 0x1, !UP0 ;  /* 0x00000001ff057887 */ /* 0x000fe4000c000000 */
[----:B------:R-:W-:-:S04]  /*1680*/  UISETP.NE.AND UP0, UPT, UR57, URZ, UPT ;  /* 0x000000ff3900728c */ /* 0x000fc8000bf05270 */
[----:B------:R-:W-:Y:S02]  /*1690*/  USEL UR4, URZ, 0x2, UP0 ;  /* 0x00000002ff047887 */ /* 0x000fe40008000000 */
[----:B------:R-:W-:-:S04]  /*16a0*/  UISETP.NE.AND UP0, UPT, UR60, 0x1, UPT ;  /* 0x000000013c00788c */ /* 0x000fc8000bf05270 */
[----:B------:R-:W-:-:S04]  /*16b0*/  USEL UR4, UR4, 0x2, UP0 ;  /* 0x0000000204047887 */ /* 0x000fc80008000000 */
[----:B------:R-:W-:-:S06]  /*16c0*/  UIADD3 UR4, UPT, UPT, UR5, UR4, URZ ;  /* 0x0000000405047290 */ /* 0x000fcc000fffe0ff */
[----:B------:R-:W-:-:S07]  /*16d0*/  MOV R2, UR4 ;  /* 0x0000000400027c02 */ /* 0x000fce0008000f00 */
.L_x_18:
[----:B------:R-:W1:Y:S01]  /*16e0*/  S2UR UR36, SR_CTAID.Z ;  /* 0x00000000002479c3 */ /* 0x000e620000002700 */
[----:B------:R-:W-:-:S09]  /*16f0*/  UISETP.GE.AND UP0, UPT, UR19, 0x1, UPT ;  /* 0x000000011300788c */ /* 0x000fd2000bf06270 */
[----:B------:R-:W-:Y:S05]  /*1700*/  BRA.U !UP0, `(.L_x_19) ;  /* 0x0000000108d07547 */ /* 0x000fea000b800000 */
[----:B------:R-:W2:Y:S01]  /*1710*/  LDCU UR20, c[0x0][0xb0c] ;  /* 0x00016180ff1477ac */ /* 0x000ea20008000800 */
[----:B------:R-:W3:Y:S01]  /*1720*/  LDCU.128 UR12, c[0x0][0xb10] ;  /* 0x00016200ff0c77ac */ /* 0x000ee20008000c00 */
[----:B------:R-:W4:Y:S01]  /*1730*/  LDCU UR6, c[0x0][0x370] ;  /* 0x00006e00ff0677ac */ /* 0x000f220008000800 */
[----:B------:R-:W1:Y:S01]  /*1740*/  LDCU UR7, c[0x0][0x374] ;  /* 0x00006e80ff0777ac */ /* 0x000e620008000800 */
[----:B------:R-:W1:Y:S01]  /*1750*/  LDCU UR21, c[0x0][0xb20] ;  /* 0x00016400ff1577ac */ /* 0x000e620008000800 */
[----:B--2---:R-:W-:Y:S02]  /*1760*/  UISETP.NE.AND UP0, UPT, UR20, 0x1, UPT ;  /* 0x000000011400788c */ /* 0x004fe4000bf05270 */
[----:B---3--:R-:W-:Y:S01]  /*1770*/  UIMAD.WIDE.U32 UR4, UR46, UR12, URZ ;  /* 0x0000000c2e0472a5 */ /* 0x008fe2000f8e00ff */
[----:B------:R-:W2:Y:S01]  /*1780*/  LDCU.64 UR8, c[0x0][0xb28] ;  /* 0x00016500ff0877ac */ /* 0x000ea20008000a00 */
[----:B----4-:R-:W-:Y:S02]  /*1790*/  UIMAD.WIDE.U32 UR10, UR6, UR12, URZ ;  /* 0x0000000c060a72a5 */ /* 0x010fe4000f8e00ff */
[----:B------:R-:W-:-:S02]  /*17a0*/  USHF.R.U32.HI UR5, URZ, UR13, UR5 ;  /* 0x0000000dff057299 */ /* 0x000fc40008011605 */
[----:B------:R-:W-:Y:S02]  /*17b0*/  UISETP.NE.AND UP2, UPT, UR19, 0x1, UPT ;  /* 0x000000011300788c */ /* 0x000fe4000bf45270 */
[----:B------:R-:W-:Y:S01]  /*17c0*/  USEL UR5, UR46, UR5, !UP0 ;  /* 0x000000052e057287 */ /* 0x000fe2000c000000 */
[----:B------:R-:W-:Y:S01]  /*17d0*/  UMOV UR10, UR11 ;  /* 0x0000000b000a7c82 */ /* 0x000fe20008000000 */
[----:B------:R-:W-:Y:S02]  /*17e0*/  UIMAD.WIDE.U32 UR16, UR45, UR15, URZ ;  /* 0x0000000f2d1072a5 */ /* 0x000fe4000f8e00ff */
[----:B------:R-:W-:Y:S02]  /*17f0*/  @UP0 USHF.R.U32.HI UR6, URZ, UR13, UR10 ;  /* 0x0000000dff060299 */ /* 0x000fe4000801160a */
[----:B------:R-:W-:Y:S02]  /*1800*/  UISETP.NE.AND UP0, UPT, UR14, 0x1, UPT ;  /* 0x000000010e00788c */ /* 0x000fe4000bf05270 */
[----:B-1----:R-:W-:-:S02]  /*1810*/  UIMAD.WIDE.U32 UR10, UR7, UR15, URZ ;  /* 0x0000000f070a72a5 */ /* 0x002fc4000f8e00ff */
[----:B--2---:R-:W-:Y:S01]  /*1820*/  UIMAD.WIDE.U32 UR12, UR6, UR8, URZ ;  /* 0x00000008060c72a5 */ /* 0x004fe2000f8e00ff */
[----:B------:R-:W-:Y:S02]  /*1830*/  UMOV UR4, UR17 ;  /* 0x0000001100047c82 */ /* 0x000fe40008000000 */
[----:B------:R-:W-:Y:S02]  /*1840*/  USHF.R.U32.HI UR4, URZ, UR21, UR4 ;  /* 0x00000015ff047299 */ /* 0x000fe40008011604 */
[----:B------:R-:W-:Y:S02]  /*1850*/  UMOV UR10, UR11 ;  /* 0x0000000b000a7c82 */ /* 0x000fe40008000000 */
[----:B------:R-:W-:Y:S01]  /*1860*/  UMOV UR12, UR13 ;  /* 0x0000000d000c7c82 */ /* 0x000fe20008000000 */
[----:B------:R-:W-:Y:S02]  /*1870*/  @UP0 USHF.R.U32.HI UR7, URZ, UR21, UR10 ;  /* 0x00000015ff070299 */ /* 0x000fe4000801160a */
[----:B------:R-:W-:-:S02]  /*1880*/  USEL UR4, UR45, UR4, !UP0 ;  /* 0x000000042d047287 */ /* 0x000fc4000c000000 */
[----:B------:R-:W-:Y:S02]  /*1890*/  UIMAD.WIDE.U32 UR10, UR7, UR8, URZ ;  /* 0x00000008070a72a5 */ /* 0x000fe4000f8e00ff */
[----:B------:R-:W-:Y:S02]  /*18a0*/  @UP2 USHF.R.U32.HI UR6, URZ, UR9, UR12 ;  /* 0x00000009ff062299 */ /* 0x000fe4000801160c */
[----:B------:R-:W-:-:S03]  /*18b0*/  UIMAD.WIDE.U32 UR12, UR4, UR8, URZ ;  /* 0x00000008040c72a5 */ /* 0x000fc6000f8e00ff */
[----:B------:R-:W-:Y:S02]  /*18c0*/  UMOV UR10, UR11 ;  /* 0x0000000b000a7c82 */ /* 0x000fe40008000000 */
[----:B------:R-:W-:Y:S02]  /*18d0*/  @UP2 USHF.R.U32.HI UR7, URZ, UR9, UR10 ;  /* 0x00000009ff072299 */ /* 0x000fe4000801160a */
[----:B------:R-:W-:Y:S02]  /*18e0*/  UIMAD UR10, UR6, UR19, URZ ;  /* 0x00000013060a72a4 */ /* 0x000fe4000f8e02ff */
[----:B------:R-:W-:-:S04]  /*18f0*/  UIMAD UR7, UR7, UR19, URZ ;  /* 0x00000013070772a4 */ /* 0x000fc8000f8e02ff */
[----:B------:R-:W-:-:S03]  /*1900*/  UISETP.GE.AND UP0, UPT, UR4, UR7, UPT ;  /* 0x000000070400728c */ /* 0x000fc6000bf06270 */
[----:B------:R-:W-:Y:S01]  /*1910*/  UMOV UR7, UR13 ;  /* 0x0000000d00077c82 */ /* 0x000fe20008000000 */
[----:B------:R-:W-:Y:S02]  /*1920*/  UISETP.GE.OR UP0, UPT, UR5, UR10, UP0 ;  /* 0x0000000a0500728c */ /* 0x000fe40008706670 */
[----:B------:R-:W-:Y:S02]  /*1930*/  UIMAD.WIDE.U32 UR10, UR5, UR8, URZ ;  /* 0x00000008050a72a5 */ /* 0x000fe4000f8e00ff */
[----:B------:R-:W-:Y:S02]  /*1940*/  USHF.R.U32.HI UR7, URZ, UR9, UR7 ;  /* 0x00000009ff077299 */ /* 0x000fe40008011607 */
[----:B------:R-:W-:Y:S02]  /*1950*/  UIADD3 UR10, UPT, UPT, -UR4, URZ, URZ ;  /* 0x000000ff040a7290 */ /* 0x000fe4000fffe1ff */
[----:B------:R-:W-:Y:S02]  /*1960*/  USEL UR7, UR4, UR7, !UP2 ;  /* 0x0000000704077287 */ /* 0x000fe4000d000000 */
[----:B------:R-:W-:Y:S01]  /*1970*/  UIMAD UR10, UR14, UR10, UR45 ;  /* 0x0000000a0e0a72a4 */ /* 0x000fe2000f8e022d */
[----:B------:R-:W-:Y:S01]  /*1980*/  @!UP0 UMOV UR8, UR11 ;  /* 0x0000000b00088c82 */ /* 0x000fe20008000000 */
[----:B------:R-:W-:-:S02]  /*1990*/  UIADD3 UR11, UPT, UPT, -UR5, URZ, URZ ;  /* 0x000000ff050b7290 */ /* 0x000fc4000fffe1ff */
[----:B------:R-:W-:Y:S02]  /*19a0*/  @!UP0 USHF.R.U32.HI UR8, URZ, UR9, UR8 ;  /* 0x00000009ff088299 */ /* 0x000fe40008011608 */
[----:B------:R-:W-:Y:S02]  /*19b0*/  UIADD3 UR9, UPT, UPT, -UR7, URZ, URZ ;  /* 0x000000ff07097290 */ /* 0x000fe4000fffe1ff */
[----:B------:R-:W-:Y:S02]  /*19c0*/  @!UP0 USEL UR8, UR5, UR8, !UP2 ;  /* 0x0000000805088287 */ /* 0x000fe4000d000000 */
[----:B------:R-:W-:Y:S02]  /*19d0*/  UIMAD UR9, UR19, UR9, UR4 ;  /* 0x00000009130972a4 */ /* 0x000fe4000f8e0204 */
[----:B------:R-:W-:Y:S02]  /*19e0*/  @!UP0 UIADD3 UR7, UPT, UPT, UR7, -UR8, URZ ;  /* 0x8000000807078290 */ /* 0x000fe4000fffe0ff */
[----:B------:R-:W-:-:S02]  /*19f0*/  @!UP0 UIMAD UR6, UR9, UR6, UR8 ;  /* 0x00000006090682a4 */ /* 0x000fc4000f8e0208 */
[----:B------:R-:W-:Y:S02]  /*1a00*/  @!UP0 UIMAD UR4, UR7, UR19, UR5 ;  /* 0x00000013070482a4 */ /* 0x000fe4000f8e0205 */
[----:B------:R-:W-:Y:S02]  /*1a10*/  UIMAD UR46, UR20, UR11, UR46 ;  /* 0x0000000b142e72a4 */ /* 0x000fe4000f8e022e */
[----:B------:R-:W-:Y:S01]  /*1a20*/  UIMAD UR45, UR4, UR14, UR10 ;  /* 0x0000000e042d72a4 */ /* 0x000fe2000f8e020a */
[----:B------:R-:W-:Y:S02]  /*1a30*/  @!UP0 UMOV UR5, UR6 ;  /* 0x0000000600058c82 */ /* 0x000fe40008000000 */
[----:B------:R-:W-:-:S12]  /*1a40*/  UIMAD UR46, UR5, UR20, UR46 ;  /* 0x00000014052e72a4 */ /* 0x000fd8000f8e022e */
.L_x_19:
[----:B------:R-:W-:-:S09]  /*1a50*/  UISETP.NE.AND UP0, UPT, UR22, 0x1, UPT ;  /* 0x000000011600788c */ /* 0x000fd2000bf05270 */
[----:B------:R-:W-:Y:S05]  /*1a60*/  BRA.U UP0, `(.L_x_20) ;  /* 0x0000000100407547 */ /* 0x000fea000b800000 */
[----:B------:R-:W2:Y:S01]  /*1a70*/  LDCU.128 UR8, c[0x0][0xb10] ;  /* 0x00016200ff0877ac */ /* 0x000ea20008000c00 */
[----:B------:R-:W3:Y:S01]  /*1a80*/  LDCU UR12, c[0x0][0xb0c] ;  /* 0x00016180ff0c77ac */ /* 0x000ee20008000800 */
[----:B------:R-:W4:Y:S01]  /*1a90*/  LDCU UR13, c[0x0][0xb20] ;  /* 0x00016400ff0d77ac */ /* 0x000f220008000800 */
[----:B--2---:R-:W-:Y:S02]  /*1aa0*/  UIMAD.WIDE.U32 UR4, UR46, UR8, URZ ;  /* 0x000000082e0472a5 */ /* 0x004fe4000f8e00ff */
[----:B------:R-:W-:Y:S02]  /*1ab0*/  UIMAD.WIDE.U32 UR6, UR45, UR11, URZ ;  /* 0x0000000b2d0672a5 */ /* 0x000fe4000f8e00ff */
[----:B---3--:R-:W-:Y:S02]  /*1ac0*/  UISETP.NE.AND UP0, UPT, UR12, 0x1, UPT ;  /* 0x000000010c00788c */ /* 0x008fe4000bf05270 */
[----:B------:R-:W-:-:S03]  /*1ad0*/  USHF.R.U32.HI UR5, URZ, UR9, UR5 ;  /* 0x00000009ff057299 */ /* 0x000fc60008011605 */
[----:B------:R-:W-:Y:S01]  /*1ae0*/  UMOV UR4, UR7 ;  /* 0x0000000700047c82 */ /* 0x000fe20008000000 */
[----:B------:R-:W-:Y:S02]  /*1af0*/  USEL UR5, UR46, UR5, !UP0 ;  /* 0x000000052e057287 */ /* 0x000fe4000c000000 */
[----:B------:R-:W-:Y:S02]  /*1b00*/  UISETP.NE.AND UP0, UPT, UR10, 0x1, UPT ;  /* 0x000000010a00788c */ /* 0x000fe4000bf05270 */
[----:B----4-:R-:W-:-:S04]  /*1b10*/  USHF.R.U32.HI UR4, URZ, UR13, UR4 ;  /* 0x0000000dff047299 */ /* 0x010fc80008011604 */
[----:B------:R-:W-:-:S04]  /*1b20*/  USEL UR4, UR45, UR4, !UP0 ;  /* 0x000000042d047287 */ /* 0x000fc8000c000000 */
[----:B------:R-:W-:Y:S02]  /*1b30*/  UIADD3 UR6, UPT, UPT, UR5, -UR4, URZ ;  /* 0x8000000405067290 */ /* 0x000fe4000fffe0ff */
[----:B------:R-:W-:Y:S02]  /*1b40*/  UIADD3 UR4, UPT, UPT, -UR5, UR4, URZ ;  /* 0x0000000405047290 */ /* 0x000fe4000fffe1ff */
[----:B------:R-:W-:Y:S02]  /*1b50*/  UIMAD UR45, UR6, UR10, UR45 ;  /* 0x0000000a062d72a4 */ /* 0x000fe4000f8e022d */
[----:B------:R-:W-:-:S12]  /*1b60*/  UIMAD UR46, UR4, UR12, UR46 ;  /* 0x0000000c042e72a4 */ /* 0x000fd8000f8e022e */
.L_x_20:
[----:B------:R-:W-:Y:S01]  /*1b70*/  UISETP.NE.AND UP0, UPT, UR18, 0x2, UPT ;  /* 0x000000021200788c */ /* 0x000fe2000bf05270 */
[----:B------:R-:W-:Y:S09]  /*1b80*/  BRA.U !UP6, `(.L_x_21) ;  /* 0x000000010e0c7547 */ /* 0x000ff2000b800000 */
[----:B------:R-:W-:Y:S01]  /*1b90*/  UCGABAR_WAIT ;  /* 0x0000000000007dc7 */ /* 0x000fe20008000000 */
[----:B------:R-:W-:Y:S01]  /*1ba0*/  CCTL.IVALL ;  /* 0x00000000ff00798f */ /* 0x000fe20002000000 */
[----:B------:R-:W-:Y:S05]  /*1bb0*/  BRA `(.L_x_22) ;  /* 0x0000000000047947 */ /* 0x000fea0003800000 */
.L_x_21:
[----:B------:R-:W-:Y:S06]  /*1bc0*/  BAR.SYNC.DEFER_BLOCKING 0x0 ;  /* 0x0000000000007b1d */ /* 0x000fec0000010000 */
.L_x_22:
[----:B------:R-:W-:Y:S05]  /*1bd0*/  BRA.U UP0, `(.L_x_23) ;  /* 0x0000002d00c87547 */ /* 0x000fea000b800000 */
[----:B------:R-:W2:Y:S01]  /*1be0*/  LDCU UR6, c[0x0][0x38c] ;  /* 0x00007180ff0677ac */ /* 0x000ea20008000800 */
[----:B------:R-:W-:Y:S01]  /*1bf0*/  PLOP3.LUT P1, PT, PT, PT, UP3, 0x80, 0x8 ;  /* 0x000000000008781c */ /* 0x000fe20003f2f038 */
[----:B------:R-:W-:Y:S01]  /*1c00*/  IMAD.MOV.U32 R12, RZ, RZ, 0x1 ;  /* 0x00000001ff0c7424 */ /* 0x000fe200078e00ff */
[----:B------:R-:W-:Y:S01]  /*1c10*/  ISETP.EQ.OR P2, PT, R0, RZ, P3 ;  /* 0x000000ff0000720c */ /* 0x000fe20001f42670 */
[----:B------:R-:W-:Y:S01]  /*1c20*/  UISETP.NE.AND UP1, UPT, UR18, URZ, UPT ;  /* 0x000000ff1200728c */ /* 0x000fe2000bf25270 */
[----:B------:R-:W-:Y:S01]  /*1c30*/  PLOP3.LUT P1, PT, P1, PT, PT, 0x8, 0x80 ;  /* 0x000000000080781c */ /* 0x000fe20000f2e170 */
[----:B------:R-:W-:Y:S01]  /*1c40*/  USEL UR25, URZ, 0x1, UP4 ;  /* 0x00000001ff197887 */ /* 0x000fe2000a000000 */
[----:B------:R-:W-:Y:S01]  /*1c50*/  CS2R R10, SRZ ;  /* 0x00000000000a7805 */ /* 0x000fe2000001ff00 */
[----:B------:R-:W-:Y:S01]  /*1c60*/  IMAD.MOV.U32 R9, RZ, RZ, RZ ;  /* 0x000000ffff097224 */ /* 0x000fe200078e00ff */
[----:B------:R-:W3:Y:S01]  /*1c70*/  LDCU UR39, c[0x0][0x370] ;  /* 0x00006e00ff2777ac */ /* 0x000ee20008000800 */
[----:B------:R-:W-:Y:S01]  /*1c80*/  IMAD.MOV.U32 R8, RZ, RZ, 0x1 ;  /* 0x00000001ff087424 */ /* 0x000fe200078e00ff */
[----:B------:R-:W4:Y:S01]  /*1c90*/  LDCU.64 UR28, c[0x0][0x348] ;  /* 0x00006900ff1c77ac */ /* 0x000f220008000a00 */
[----:B------:R-:W-:-:S02]  /*1ca0*/  USHF.R.U32.HI UR44, URZ, 0x5, UR24 ;  /* 0x00000005ff2c7899 */ /* 0x000fc40008011618 */
[----:B--2---:R-:W-:Y:S02]  /*1cb0*/  UIADD3 UR5, UPT, UPT, UR6, 0x1f, URZ ;  /* 0x0000001f06057890 */ /* 0x004fe4000fffe0ff */
[----:B------:R-:W-:Y:S02]  /*1cc0*/  UIADD3 UR47, UPT, UPT, UR6, 0x3e, URZ ;  /* 0x0000003e062f7890 */ /* 0x000fe4000fffe0ff */
[----:B------:R-:W-:Y:S01]  /*1cd0*/  USHF.R.S32.HI UR4, URZ, 0x1f, UR5 ;  /* 0x0000001fff047899 */ /* 0x000fe20008011405 */
[----:B------:R-:W2:Y:S03]  /*1ce0*/  LDCU UR38, c[0x0][0x374] ;  /* 0x00006e80ff2677ac */ /* 0x000ea60008000800 */
[----:B------:R-:W-:Y:S02]  /*1cf0*/  ULEA.HI UR4, UR4, UR5, URZ, 0x5 ;  /* 0x0000000504047291 */ /* 0x000fe4000f8f28ff */
[----:B------:R-:W-:-:S02]  /*1d00*/  USEL UR25, UR25, 0x2, UP1 ;  /* 0x0000000219197887 */ /* 0x000fc40008800000 */
[----:B------:R-:W-:Y:S02]  /*1d10*/  USHF.R.S32.HI UR41, URZ, 0x5, UR4 ;  /* 0x00000005ff297899 */ /* 0x000fe40008011404 */
[----:B------:R-:W-:Y:S02]  /*1d20*/  UIADD3 UR4, UPT, UPT, UR6, -0x1, URZ ;  /* 0xffffffff06047890 */ /* 0x000fe4000fffe0ff */
[----:B------:R-:W-:Y:S02]  /*1d30*/  UISETP.LT.U32.AND UP0, UPT, UR41, 0x36, UPT ;  /* 0x000000362900788c */ /* 0x000fe4000bf01070 */
[----:B------:R-:W-:Y:S02]  /*1d40*/  UISETP.GE.U32.AND UP2, UPT, UR4, -0x3f, UPT ;  /* 0xffffffc10400788c */ /* 0x000fe4000bf46070 */
[----:B------:R-:W-:Y:S01]  /*1d50*/  USEL UR40, UR41, 0x36, UP0 ;  /* 0x0000003629287887 */ /* 0x000fe20008000000 */
[----:B------:R-:W-:-:S03]  /*1d60*/  UMOV UR5, URZ ;  /* 0x000000ff00057c82 */ /* 0x000fc60008000000 */
[----:B------:R-:W-:Y:S02]  /*1d70*/  UIADD3 UR21, UPT, UPT, UR40, -0x1, URZ ;  /* 0xffffffff28157890 */ /* 0x000fe4000fffe0ff */
[----:B------:R-:W-:-:S03]  /*1d80*/  UIADD3 UR43, UPT, UPT, UR41, -UR40, URZ ;  /* 0x80000028292b7290 */ /* 0x000fc6000fffe0ff */
[----:B------:R-:W-:-:S04]  /*1d90*/  @UP2 UIADD3 UR21, UPT, UPT, UR40, URZ, URZ ;  /* 0x000000ff28152290 */ /* 0x000fc8000fffe0ff */
[----:B--234-:R-:W-:-:S12]  /*1da0*/  UIADD3 UR21, UPT, UPT, UR21, 0x1, URZ ;  /* 0x0000000115157890 */ /* 0x01cfd8000fffe0ff */
.L_x_43:
[----:B------:R-:W-:Y:S01]  /*1db0*/  UISETP.NE.AND UP0, UPT, UR48, URZ, UPT ;  /* 0x000000ff3000728c */ /* 0x000fe2000bf05270 */
[----:B------:R-:W2:Y:S08]  /*1dc0*/  S2UR UR48, SR_CgaCtaId ;  /* 0x00000000003079c3 */ /* 0x000eb00000008800 */
[----:B------:R-:W-:Y:S05]  /*1dd0*/  BRA.U UP0, `(.L_x_24) ;  /* 0x0000000100347547 */ /* 0x000fea000b800000 */
[----:B------:R-:W3:Y:S01]  /*1de0*/  S2R R0, SR_CgaCtaId ;  /* 0x0000000000007919 */ /* 0x000ee20000008800 */
[----:B------:R-:W-:-:S04]  /*1df0*/  MOV R2, 0x400 ;  /* 0x0000040000027802 */ /* 0x000fc80000000f00 */
[----:B---3--:R-:W-:Y:S02]  /*1e00*/  LEA R0, R0, R2, 0x18 ;  /* 0x0000000200007211 */ /* 0x008fe400078ec0ff */
[----:B------:R-:W-:-:S03]  /*1e10*/  SHF.L.U32 R2, R8, 0x1f, RZ ;  /* 0x0000001f08027819 */ /* 0x000fc600000006ff */
[----:B------:R-:W-:-:S04]  /*1e20*/  IMAD R0, R9, 0x8, R0 ;  /* 0x0000000809007824 */ /* 0x000fc800078e0200 */
[----:B------:R-:W3:Y:S02]  /*1e30*/  SYNCS.PHASECHK.TRANS64.TRYWAIT P0, [R0+URZ+0x3f0], R2 ;  /* 0x0003f002000075a7 */ /* 0x000ee400080011ff */
[----:B---3--:R-:W-:Y:S05]  /*1e40*/  @!P0 BRA `(.L_x_25) ;  /* 0x0000006800c88947 */ /* 0x008fea0003800000 */
.L_x_153:
[----:B------:R-:W-:Y:S01]  /*1e50*/  VIADD R9, R9, 0x1 ;  /* 0x0000000109097836 */ /* 0x000fe20000000000 */
[----:B------:R3:W-:Y:S04]  /*1e60*/  SYNCS.ARRIVE.TRANS64.A1T0 RZ, [R0+URZ+0x3e0], RZ ;  /* 0x0003e0ff00ff79a7 */ /* 0x0007e800081000ff */
[----:B------:R-:W-:-:S04]  /*1e70*/  ISETP.NE.AND P0, PT, R9, 0x2, PT ;  /* 0x000000020900780c */ /* 0x000fc80003f05270 */
[----:B------:R-:W-:Y:S02]  /*1e80*/  SEL R9, R9, RZ, P0 ;  /* 0x000000ff09097207 */ /* 0x000fe40000000000 */
[----:B---3--:R-:W-:-:S04]  /*1e90*/  SEL R0, RZ, 0x1, P0 ;  /* 0x00000001ff007807 */ /* 0x008fc80000000000 */
[----:B------:R-:W-:-:S07]  /*1ea0*/  LOP3.LUT R8, R8, R0, RZ, 0x3c, !PT ;  /* 0x0000000008087212 */ /* 0x000fce00078e3cff */
.L_x_24:
[----:B------:R-:W-:Y:S01]  /*1eb0*/  UMOV UR6, 0x400 ;  /* 0x0000040000067882 */ /* 0x000fe20000000000 */
[----:B------:R-:W-:Y:S01]  /*1ec0*/  SHF.L.U32 R0, R12, 0x1f, RZ ;  /* 0x0000001f0c007819 */ /* 0x000fe200000006ff */
[----:B--2---:R-:W-:Y:S02]  /*1ed0*/  ULEA UR6, UR48, UR6, 0x18 ;  /* 0x0000000630067291 */ /* 0x004fe4000f8ec0ff */
[----:B------:R-:W-:Y:S02]  /*1ee0*/  UISETP.GE.U32.AND UP0, UPT, UR47, 0x3f, UPT ;  /* 0x0000003f2f00788c */ /* 0x000fe4000bf06070 */
[----:B------:R-:W-:Y:S02]  /*1ef0*/  ULEA UR4, UR5, UR6, 0x3 ;  /* 0x0000000605047291 */ /* 0x000fe4000f8e18ff */
[----:B------:R-:W-:Y:S02]  /*1f00*/  USHF.L.U32 UR35, UR46, 0x6, URZ ;  /* 0x000000062e237899 */ /* 0x000fe400080006ff */
[----:B------:R-:W-:Y:S01]  /*1f10*/  ULEA UR11, UR45, UR44, 0x6 ;  /* 0x0000002c2d0b7291 */ /* 0x000fe2000f8e30ff */
[----:B------:R-:W-:-:S04]  /*1f20*/  UMOV UR13, URZ ;  /* 0x000000ff000d7c82 */ /* 0x000fc80008000000 */
[----:B------:R2:W3:Y:S01]  /*1f30*/  SYNCS.PHASECHK.TRANS64.TRYWAIT P0, [UR4+0x1b0], R0 ;  /* 0x0001b000ff0075a7 */ /* 0x0004e20008001104 */
[----:B------:R-:W-:Y:S06]  /*1f40*/  BRA.U !UP0, `(.L_x_26) ;  /* 0x0000000108bc7547 */ /* 0x000fec000b800000 */
[----:B------:R-:W-:Y:S01]  /*1f50*/  UMOV UR7, URZ ;  /* 0x000000ff00077c82 */ /* 0x000fe20008000000 */
[----:B------:R-:W-:-:S05]  /*1f60*/  UMOV UR4, UR5 ;  /* 0x0000000500047c82 */ /* 0x000fca0008000000 */
.L_x_32:
[----:B------:R-:W-:Y:S01]  /*1f70*/  ULEA UR33, UR4, UR6, 0x3 ;  /* 0x0000000604217291 */ /* 0x000fe2000f8e18ff */
[----:B---3--:R-:W-:Y:S01]  /*1f80*/  @!P3 MOV R2, 0x1000 ;  /* 0x000010000002b802 */ /* 0x008fe20000000f00 */
[----:B-1-34-:R-:W-:Y:S10]  /*1f90*/  @P0 BRA `(.L_x_27) ;  /* 0x00000000000c0947 */ /* 0x01aff40003800000 */
[----:B------:R-:W-:-:S04]  /*1fa0*/  SHF.L.U32 R3, R12, 0x1f, RZ ;  /* 0x0000001f0c037819 */ /* 0x000fc800000006ff */
[----:B------:R-:W3:Y:S02]  /*1fb0*/  SYNCS.PHASECHK.TRANS64.TRYWAIT P0, [UR33+0x1b0], R3 ;  /* 0x0001b003ff0075a7 */ /* 0x000ee40008001121 */
[----:B---3--:R-:W-:Y:S05]  /*1fc0*/  @!P0 BRA `(.L_x_28) ;  /* 0x00000068007c8947 */ /* 0x008fea0003800000 */
.L_x_27:
[----:B------:R3:W-:Y:S01]  /*1fd0*/  @!P3 SYNCS.ARRIVE.TRANS64 RZ, [UR33], R2 ;  /* 0x00000002ffffb9a7 */ /* 0x0007e20008000021 */
[----:B------:R-:W-:-:S04]  /*1fe0*/  ULOP3.LUT UR5, UR25, 0x2, URZ, 0xfc, !UPT ;  /* 0x0000000219057892 */ /* 0x000fc8000f8efcff */
[----:B------:R-:W-:-:S09]  /*1ff0*/  UISETP.NE.AND UP0, UPT, UR5, 0x2, UPT ;  /* 0x000000020500788c */ /* 0x000fd2000bf05270 */
[----:B------:R-:W-:Y:S05]  /*2000*/  BRA.U UP0, `(.L_x_29) ;  /* 0x0000000100047547 */ /* 0x000fea000b800000 */
[----:B-1----:R-:W-:Y:S05]  /*2010*/  BPT.TRAP 0x1 ;  /* 0x000000040000795c */ /* 0x002fea0000300000 */
.L_x_29:
[----:B------:R-:W-:Y:S04]  /*2020*/  BSSY.RECONVERGENT B0, `(.L_x_30) ;  /* 0x0000003000007945 */ /* 0x000fe80003800200 */
[----:B------:R-:W-:Y:S05]  /*2030*/  @P2 BRA `(.L_x_31) ;  /* 0x0000000000042947 */ /* 0x000fea0003800000 */
[----:B-1----:R-:W-:Y:S05]  /*2040*/  BPT.TRAP 0x1 ;  /* 0x000000040000795c */ /* 0x002fea0000300000 */
.L_x_31:
[----:B-1----:R-:W-:Y:S05]  /*2050*/  BSYNC.RECONVERGENT B0 ;  /* 0x0000000000007941 */ /* 0x002fea0003800200 */
.L_x_30:
[----:B------:R-:W-:Y:S02]  /*2060*/  UIADD3 UR5, UPT, UPT, UR4, 0x1, URZ ;  /* 0x0000000104057890 */ /* 0x000fe4000fffe0ff */
[----:B------:R-:W-:Y:S02]  /*2070*/  USHF.L.U32 UR34, UR7, 0x5, URZ ;  /* 0x0000000507227899 */ /* 0x000fe400080006ff */
[----:B------:R-:W-:Y:S02]  /*2080*/  UISETP.NE.AND UP0, UPT, UR5, 0x36, UPT ;  /* 0x000000360500788c */ /* 0x000fe4000bf05270 */
[----:B------:R-:W-:Y:S02]  /*2090*/  USHF.L.U32 UR32, UR4, 0xb, URZ ;  /* 0x0000000b04207899 */ /* 0x000fe400080006ff */
[----:B------:R-:W-:Y:S02]  /*20a0*/  USEL UR9, URZ, 0x1, UP0 ;  /* 0x00000001ff097887 */ /* 0x000fe40008000000 */
[----:B------:R-:W-:-:S02]  /*20b0*/  USEL UR5, UR5, URZ, UP0 ;  /* 0x000000ff05057287 */ /* 0x000fc40008000000 */
[----:B------:R-:W-:Y:S02]  /*20c0*/  UIADD3 UR14, UP0, UPT, UR28, 0x180, URZ ;  /* 0x000001801c0e7890 */ /* 0x000fe4000ff1e0ff */
[----:B------:R-:W-:Y:S01]  /*20d0*/  ULEA UR8, UR5, UR6, 0x3 ;  /* 0x0000000605087291 */ /* 0x000fe2000f8e18ff */
[----:B------:R-:W-:Y:S01]  /*20e0*/  LOP3.LUT R12, R12, UR9, RZ, 0x3c, !PT ;  /* 0x000000090c0c7c12 */ /* 0x000fe2000f8e3cff */
[----:B------:R-:W-:Y:S02]  /*20f0*/  UIADD3 UR7, UPT, UPT, UR7, 0x1, URZ ;  /* 0x0000000107077890 */ /* 0x000fe4000fffe0ff */
[----:B------:R-:W-:Y:S01]  /*2100*/  UIADD3 UR16, UP1, UPT, UR28, 0x80, URZ ;  /* 0x000000801c107890 */ /* 0x000fe2000ff3e0ff */
[----:B--2---:R-:W-:Y:S01]  /*2110*/  SHF.L.U32 R0, R12, 0x1f, RZ ;  /* 0x0000001f0c007819 */ /* 0x004fe200000006ff */
[----:B------:R-:W-:Y:S02]  /*2120*/  UIADD3.X UR15, UPT, UPT, URZ, UR29, URZ, UP0, !UPT ;  /* 0x0000001dff0f7290 */ /* 0x000fe400087fe4ff */
[----:B------:R-:W-:Y:S01]  /*2130*/  UISETP.NE.AND UP0, UPT, UR7, UR21, UPT ;  /* 0x000000150700728c */ /* 0x000fe2000bf05270 */
[----:B------:R4:W1:Y:S01]  /*2140*/  SYNCS.PHASECHK.TRANS64.TRYWAIT P0, [UR8+0x1b0], R0 ;  /* 0x0001b000ff0075a7 */ /* 0x0008620008001108 */
[----:B------:R-:W-:-:S02]  /*2150*/  ULOP3.LUT UR8, UR32, UR24, URZ, 0xfc, !UPT ;  /* 0x0000001820087292 */ /* 0x000fc4000f8efcff */
[----:B------:R-:W-:Y:S02]  /*2160*/  UIADD3.X UR17, UPT, UPT, URZ, UR29, URZ, UP1, !UPT ;  /* 0x0000001dff117290 */ /* 0x000fe40008ffe4ff */
[----:B------:R-:W-:Y:S02]  /*2170*/  UIADD3 UR32, UPT, UPT, UR6, 0x2800, UR32 ;  /* 0x0000280006207890 */ /* 0x000fe4000fffe020 */
[----:B------:R-:W-:Y:S01]  /*2180*/  UIADD3 UR8, UPT, UPT, UR6, 0x1d800, UR8 ;  /* 0x0001d80006087890 */ /* 0x000fe2000fffe008 */
[----:B------:R-:W-:Y:S01]  /*2190*/  UMOV UR18, 0x0 ;  /* 0x0000000000127882 */ /* 0x000fe20000000000 */
[----:B------:R-:W-:Y:S01]  /*21a0*/  UMOV UR19, 0x10000000 ;  /* 0x1000000000137882 */ /* 0x000fe20000000000 */
[----:B------:R-:W-:Y:S01]  /*21b0*/  UMOV UR4, 0x30000 ;  /* 0x0003000000047882 */ /* 0x000fe20000000000 */
[----:B------:R-:W-:Y:S01]  /*21c0*/  UMOV UR12, UR36 ;  /* 0x00000024000c7c82 */ /* 0x000fe20008000000 */
[----:B------:R-:W-:Y:S01]  /*21d0*/  UMOV UR9, UR33 ;  /* 0x0000002100097c82 */ /* 0x000fe20008000000 */
[----:B------:R-:W-:Y:S01]  /*21e0*/  UMOV UR10, UR34 ;  /* 0x00000022000a7c82 */ /* 0x000fe20008000000 */
[----:B------:R-:W-:Y:S01]  /*21f0*/  UTMALDG.3D [UR32], [UR16], desc[UR18] ;  /* 0x00001220100075b4 */ /* 0x000fe20008011000 */
[----:B------:R-:W-:Y:S01]  /*2200*/  UMOV UR13, UR21 ;  /* 0x00000015000d7c82 */ /* 0x000fe20008000000 */
[----:B------:R2:W-:Y:S02]  /*2210*/  UTMALDG.3D.MULTICAST [UR8], [UR14], UR4, desc[UR18] ;  /* 0x000012080e0073b4 */ /* 0x0005e40008011804 */
[----:B--2---:R-:W-:Y:S01]  /*2220*/  UMOV UR4, UR5 ;  /* 0x0000000500047c82 */ /* 0x004fe20008000000 */
[----:B------:R-:W-:Y:S05]  /*2230*/  BRA.U UP0, `(.L_x_32) ;  /* 0xfffffffd004c7547 */ /* 0x000fea000b83ffff */
.L_x_26:
[----:B------:R-:W-:Y:S01]  /*2240*/  ULEA UR4, UR5, UR6, 0x3 ;  /* 0x0000000605047291 */ /* 0x000fe2000f8e18ff */
[----:B--2-4-:R-:W-:Y:S01]  /*2250*/  SHF.L.U32 R0, R12, 0x1f, RZ ;  /* 0x0000001f0c007819 */ /* 0x014fe200000006ff */
[----:B------:R-:W-:Y:S01]  /*2260*/  @!P1 SYNCS.ARRIVE.TRANS64.A1T0 RZ, [UR6+0x378], RZ ;  /* 0x000378ffffff99a7 */ /* 0x000fe20008100006 */
[----:B------:R-:W-:-:S06]  /*2270*/  UISETP.GT.AND UP0, UPT, UR41, UR40, UPT ;  /* 0x000000282900728c */ /* 0x000fcc000bf04270 */
[----:B-1-3--:R1:W2:Y:S03]  /*2280*/  SYNCS.PHASECHK.TRANS64.TRYWAIT P0, [UR4+0x1b0], R0 ;  /* 0x0001b000ff0075a7 */ /* 0x00a2a60008001104 */
[----:B------:R-:W-:Y:S05]  /*2290*/  BRA.U !UP0, `(.L_x_33) ;  /* 0x0000000108c07547 */ /* 0x000fea000b800000 */
[----:B------:R-:W-:Y:S01]  /*22a0*/  UIADD3 UR26, UPT, UPT, UR43, UR13, URZ ;  /* 0x0000000d2b1a7290 */ /* 0x000fe2000fffe0ff */
[----:B------:R-:W-:-:S11]  /*22b0*/  UMOV UR4, UR5 ;  /* 0x0000000500047c82 */ /* 0x000fd60008000000 */
.L_x_39:
[----:B------:R-:W-:Y:S01]  /*22c0*/  ULEA UR17, UR4, UR6, 0x3 ;  /* 0x0000000604117291 */ /* 0x000fe2000f8e18ff */
[----:B--2---:R-:W-:Y:S01]  /*22d0*/  @!P3 MOV R2, 0x1000 ;  /* 0x000010000002b802 */ /* 0x004fe20000000f00 */
[----:B--234-:R-:W-:Y:S10]  /*22e0*/  @P0 BRA `(.L_x_34) ;  /* 0x00000000000c0947 */ /* 0x01cff40003800000 */
[----:B------:R-:W-:-:S04]  /*22f0*/  SHF.L.U32 R3, R12, 0x1f, RZ ;  /* 0x0000001f0c037819 */ /* 0x000fc800000006ff */
[----:B------:R-:W2:Y:S02]  /*2300*/  SYNCS.PHASECHK.TRANS64.TRYWAIT P0, [UR17+0x1b0], R3 ;  /* 0x0001b003ff0075a7 */ /* 0x000ea40008001111 */
[----:B--2---:R-:W-:Y:S05]  /*2310*/  @!P0 BRA `(.L_x_35) ;  /* 0x0000006400c08947 */ /* 0x004fea0003800000 */
.L_x_34:
[----:B------:R2:W-:Y:S01]  /*2320*/  @!P3 SYNCS.ARRIVE.TRANS64 RZ, [UR17], R2 ;  /* 0x00000002ffffb9a7 */ /* 0x0005e20008000011 */
[----:B------:R-:W-:-:S04]  /*2330*/  ULOP3.LUT UR5, UR25, 0x2, URZ, 0xfc, !UPT ;  /* 0x0000000219057892 */ /* 0x000fc8000f8efcff */
[----:B------:R-:W-:-:S09]  /*2340*/  UISETP.NE.AND UP0, UPT, UR5, 0x2, UPT ;  /* 0x000000020500788c */ /* 0x000fd2000bf05270 */
[----:B------:R-:W-:Y:S05]  /*2350*/  BRA.U UP0, `(.L_x_36) ;  /* 0x0000000100047547 */ /* 0x000fea000b800000 */
[----:B------:R-:W-:Y:S05]  /*2360*/  BPT.TRAP 0x1 ;  /* 0x000000040000795c */ /* 0x000fea0000300000 */
.L_x_36:
[----:B------:R-:W-:Y:S04]  /*2370*/  BSSY.RECONVERGENT B0, `(.L_x_37) ;  /* 0x0000003000007945 */ /* 0x000fe80003800200 */
[----:B------:R-:W-:Y:S05]  /*2380*/  @P2 BRA `(.L_x_38) ;  /* 0x0000000000042947 */ /* 0x000fea0003800000 */
[----:B------:R-:W-:Y:S05]  /*2390*/  BPT.TRAP 0x1 ;  /* 0x000000040000795c */ /* 0x000fea0000300000 */
.L_x_38:
[----:B------:R-:W-:Y:S05]  /*23a0*/  BSYNC.RECONVERGENT B0 ;  /* 0x0000000000007941 */ /* 0x000fea0003800200 */
.L_x_37:
[----:B------:R-:W-:Y:S02]  /*23b0*/  UIADD3 UR5, UPT, UPT, UR4, 0x1, URZ ;  /* 0x0000000104057890 */ /* 0x000fe4000fffe0ff */
[----:B------:R-:W-:Y:S02]  /*23c0*/  USHF.L.U32 UR18, UR13, 0x5, URZ ;  /* 0x000000050d127899 */ /* 0x000fe400080006ff */
[----:B------:R-:W-:Y:S02]  /*23d0*/  UISETP.NE.AND UP0, UPT, UR5, 0x36, UPT ;  /* 0x000000360500788c */ /* 0x000fe4000bf05270 */
[----:B------:R-:W-:Y:S02]  /*23e0*/  USHF.L.U32 UR16, UR4, 0xb, URZ ;  /* 0x0000000b04107899 */ /* 0x000fe400080006ff */
[----:B------:R-:W-:Y:S02]  /*23f0*/  USEL UR8, URZ, 0x1, UP0 ;  /* 0x00000001ff087887 */ /* 0x000fe40008000000 */
[----:B------:R-:W-:-:S02]  /*2400*/  USEL UR5, UR5, URZ, UP0 ;  /* 0x000000ff05057287 */ /* 0x000fc40008000000 */
[----:B------:R-:W-:Y:S02]  /*2410*/  UIADD3 UR22, UP0, UPT, UR28, 0x180, URZ ;  /* 0x000001801c167890 */ /* 0x000fe4000ff1e0ff */
[----:B------:R-:W-:Y:S01]  /*2420*/  UIADD3 UR13, UPT, UPT, UR13, 0x1, URZ ;  /* 0x000000010d0d7890 */ /* 0x000fe2000fffe0ff */
[----:B------:R-:W-:Y:S01]  /*2430*/  LOP3.LUT R12, R12, UR8, RZ, 0x3c, !PT ;  /* 0x000000080c0c7c12 */ /* 0x000fe2000f8e3cff */
[----:B------:R-:W-:Y:S02]  /*2440*/  UIADD3 UR14, UP1, UPT, UR28, 0x80, URZ ;  /* 0x000000801c0e7890 */ /* 0x000fe4000ff3e0ff */
[----:B------:R-:W-:Y:S01]  /*2450*/  UIADD3.X UR23, UPT, UPT, URZ, UR29, URZ, UP0, !UPT ;  /* 0x0000001dff177290 */ /* 0x000fe200087fe4ff */
[----:B-1----:R-:W-:Y:S01]  /*2460*/  SHF.L.U32 R0, R12, 0x1f, RZ ;  /* 0x0000001f0c007819 */ /* 0x002fe200000006ff */
[----:B------:R-:W-:Y:S02]  /*2470*/  ULOP3.LUT UR8, UR16, UR24, URZ, 0xfc, !UPT ;  /* 0x0000001810087292 */ /* 0x000fe4000f8efcff */
[----:B------:R-:W-:-:S02]  /*2480*/  UISETP.NE.AND UP0, UPT, UR13, UR26, UPT ;  /* 0x0000001a0d00728c */ /* 0x000fc4000bf05270 */
[----:B------:R-:W-:Y:S02]  /*2490*/  ULEA UR7, UR5, UR6, 0x3 ;  /* 0x0000000605077291 */ /* 0x000fe4000f8e18ff */
[----:B------:R-:W-:Y:S02]  /*24a0*/  UIADD3 UR16, UPT, UPT, UR6, 0x2800, UR16 ;  /* 0x0000280006107890 */ /* 0x000fe4000fffe010 */
[----:B------:R-:W-:Y:S02]  /*24b0*/  UIADD3.X UR15, UPT, UPT, URZ, UR29, URZ, UP1, !UPT ;  /* 0x0000001dff0f7290 */ /* 0x000fe40008ffe4ff */
[----:B------:R-:W-:Y:S01]  /*24c0*/  UIADD3 UR8, UPT, UPT, UR6, 0x1d800, UR8 ;  /* 0x0001d80006087890 */ /* 0x000fe2000fffe008 */
[----:B------:R-:W-:Y:S01]  /*24d0*/  UMOV UR30, 0x0 ;  /* 0x00000000001e7882 */ /* 0x000fe20000000000 */
[----:B------:R-:W-:Y:S01]  /*24e0*/  UMOV UR31, 0x10000000 ;  /* 0x10000000001f7882 */ /* 0x000fe20000000000 */
[----:B------:R-:W-:Y:S01]  /*24f0*/  UMOV UR19, UR35 ;  /* 0x0000002300137c82 */ /* 0x000fe20008000000 */
[----:B------:R-:W-:Y:S01]  /*2500*/  UMOV UR20, UR36 ;  /* 0x0000002400147c82 */ /* 0x000fe20008000000 */
[----:B------:R3:W4:Y:S01]  /*2510*/  SYNCS.PHASECHK.TRANS64.TRYWAIT P0, [UR7+0x1b0], R0 ;  /* 0x0001b000ff0075a7 */ /* 0x0007220008001107 */
[----:B------:R-:W-:Y:S01]  /*2520*/  UMOV UR4, 0x30000 ;  /* 0x0003000000047882 */ /* 0x000fe20000000000 */
[----:B------:R-:W-:Y:S01]  /*2530*/  UMOV UR12, UR36 ;  /* 0x00000024000c7c82 */ /* 0x000fe20008000000 */
[----:B------:R-:W-:Y:S01]  /*2540*/  UMOV UR9, UR17 ;  /* 0x0000001100097c82 */ /* 0x000fe20008000000 */
[----:B------:R-:W-:Y:S01]  /*2550*/  UMOV UR10, UR18 ;  /* 0x00000012000a7c82 */ /* 0x000fe20008000000 */
[----:B------:R-:W-:Y:S01]  /*2560*/  UTMALDG.3D [UR16], [UR14], desc[UR30] ;  /* 0x00001e100e0075b4 */ /* 0x000fe20008011000 */
[----:B------:R1:W-:Y:S02]  /*2570*/  UTMALDG.3D.MULTICAST [UR8], [UR22], UR4, desc[UR30] ;  /* 0x00001e08160073b4 */ /* 0x0003e40008011804 */
[----:B-1----:R-:W-:Y:S01]  /*2580*/  UMOV UR4, UR5 ;  /* 0x0000000500047c82 */ /* 0x002fe20008000000 */
[----:B------:R-:W-:Y:S05]  /*2590*/  BRA.U UP0, `(.L_x_39) ;  /* 0xfffffffd00487547 */ /* 0x000fea000b83ffff */
.L_x_33:
[C---:B------:R-:W-:Y:S01]  /*25a0*/  LEA R3, R11.reuse, UR6, 0x3 ;  /* 0x000000060b037c11 */ /* 0x040fe2000f8e18ff */
[----:B------:R-:W-:Y:S01]  /*25b0*/  NOP ;  /* 0x0000000000007918 */ /* 0x000fe20000000000 */
[----:B-1-3--:R-:W-:Y:S02]  /*25c0*/  SHF.L.U32 R0, R10, 0x1f, RZ ;  /* 0x0000001f0a007819 */ /* 0x00afe400000006ff */
[----:B------:R-:W-:Y:S02]  /*25d0*/  LEA R4, R11, UR6, 0x4 ;  /* 0x000000060b047c11 */ /* 0x000fe4000f8e20ff */
[----:B--2-4-:R-:W1:Y:S02]  /*25e0*/  SYNCS.PHASECHK.TRANS64.TRYWAIT P0, [R3+URZ+0x380], R0 ;  /* 0x00038000030075a7 */ /* 0x014e6400080011ff */
[----:B-1----:R-:W-:Y:S05]  /*25f0*/  @!P0 BRA `(.L_x_40) ;  /* 0x0000006400208947 */ /* 0x002fea0003800000 */
.L_x_156:
[----:B------:R-:W2:Y:S01]  /*2600*/  LDS.128 R4, [R4+0x410] ;  /* 0x0004100004047984 */ /* 0x000ea20000000c00 */
[----:B------:R-:W-:Y:S01]  /*2610*/  UISETP.GE.AND UP0, UPT, UR42, 0x1, UPT ;  /* 0x000000012a00788c */ /* 0x000fe2000bf06270 */
[----:B------:R-:W-:Y:S01]  /*2620*/  @!PT LDS RZ, [RZ] ;  /* 0x00000000fffff984 */ /* 0x000fe20000000800 */
[----:B------:R-:W-:Y:S01]  /*2630*/  @!PT LDS RZ, [RZ] ;  /* 0x00000000fffff984 */ /* 0x000fe20000000800 */
[----:B------:R-:W-:Y:S01]  /*2640*/  @!PT LDS RZ, [RZ] ;  /* 0x00000000fffff984 */ /* 0x000fe20000000800 */
[----:B------:R-:W-:Y:S01]  /*2650*/  @!PT LDS RZ, [RZ] ;  /* 0x00000000fffff984 */ /* 0x000fe20000000800 */
[----:B------:R3:W-:Y:S06]  /*2660*/  MEMBAR.ALL.CTA ;  /* 0x0000000000007992 */ /* 0x0007ec0000008000 */
[----:B---3--:R-:W3:Y:S01]  /*2670*/  FENCE.VIEW.ASYNC.S ;  /* 0x00000000000073c6 */ /* 0x008ee20000000000 */
[----:B--2---:R-:W-:-:S13]  /*2680*/  LOP3.LUT P0, RZ, R6, 0x1, RZ, 0xc0, !PT ;  /* 0x0000000106ff7812 */ /* 0x004fda000780c0ff */
[----:B---3--:R-:W-:Y:S01]  /*2690*/  VOTEU.ANY UP1, P0 ;  /* 0x0000000000ff7886 */ /* 0x008fe20000020100 */
[----:B------:R-:W-:-:S13]  /*26a0*/  PLOP3.LUT P0, PT, PT, PT, UP1, 0x80, 0x8 ;  /* 0x000000000008781c */ /* 0x000fda0003f0f018 */
[----:B-1----:R-:W-:Y:S02]  /*26b0*/  @P0 LOP3.LUT R0, R5, 0xffff, RZ, 0xc0, !PT ;  /* 0x0000ffff05000812 */ /* 0x002fe400078ec0ff */
[----:B------:R-:W-:Y:S02]  /*26c0*/  @P0 MOV R2, R4 ;  /* 0x0000000400020202 */ /* 0x000fe40000000f00 */
[----:B------:R-:W-:Y:S01]  /*26d0*/  @P0 R2UR UR7, R0 ;  /* 0x00000000000702ca */ /* 0x000fe200000e0000 */
[----:B------:R-:W-:Y:S01]  /*26e0*/  VIADD R0, R3, 0x390 ;  /* 0x0000039003007836 */ /* 0x000fe20000000000 */
[----:B------:R-:W-:Y:S02]  /*26f0*/  @P0 SHF.R.U32.HI R4, RZ, 0x10, R5 ;  /* 0x00000010ff040819 */ /* 0x000fe40000011605 */
[----:B------:R-:W-:Y:S02]  /*2700*/  @P0 R2UR UR8, R2 ;  /* 0x00000000020802ca */ /* 0x000fe400000e0000 */
[----:B------:R-:W-:-:S02]  /*2710*/  PRMT R0, RZ, 0x654, R0 ;  /* 0x00000654ff007816 */ /* 0x000fc40000000000 */
[----:B------:R-:W-:Y:S02]  /*2720*/  @P0 R2UR UR4, R4 ;  /* 0x00000000040402ca */ /* 0x000fe400000e0000 */
[----:B------:R1:W-:Y:S03]  /*2730*/  SYNCS.ARRIVE.TRANS64.RED.A1T0 RZ, [R0+URZ], RZ ;  /* 0x000000ff00ff79a7 */ /* 0x0003e600081004ff */
[----:B------:R-:W-:-:S04]  /*2740*/  @UP1 UMOV UR27, UR7 ;  /* 0x00000007001b1c82 */ /* 0x000fc80008000000 */
[----:B------:R-:W-:-:S04]  /*2750*/  @UP1 UMOV UR37, UR8 ;  /* 0x0000000800251c82 */ /* 0x000fc80008000000 */
[----:B------:R-:W-:Y:S01]  /*2760*/  @UP1 UMOV UR36, UR4 ;  /* 0x0000000400241c82 */ /* 0x000fe20008000000 */
[----:B------:R-:W-:Y:S05]  /*2770*/  BRA.U !UP0, `(.L_x_41) ;  /* 0x0000000108d47547 */ /* 0x000fea000b800000 */
[----:B------:R-:W2:Y:S01]  /*2780*/  LDCU.128 UR12, c[0x0][0xb10] ;  /* 0x00016200ff0c77ac */ /* 0x000ea20008000c00 */
[----:B------:R-:W3:Y:S01]  /*2790*/  LDCU UR26, c[0x0][0xb20] ;  /* 0x00016400ff1a77ac */ /* 0x000ee20008000800 */
[----:B------:R-:W4:Y:S01]  /*27a0*/  LDCU UR20, c[0x0][0xb0c] ;  /* 0x00016180ff1477ac */ /* 0x000f220008000800 */
[----:B------:R-:W1:Y:S01]  /*27b0*/  LDCU.64 UR10, c[0x0][0xb28] ;  /* 0x00016500ff0a77ac */ /* 0x000e620008000a00 */
[----:B------:R-:W-:Y:S02]  /*27c0*/  UISETP.NE.AND UP3, UPT, UR42, 0x1, UPT ;  /* 0x000000012a00788c */ /* 0x000fe4000bf65270 */
[----:B--2---:R-:W-:Y:S02]  /*27d0*/  UIMAD.WIDE.U32 UR16, UR38, UR15, URZ ;  /* 0x0000000f261072a5 */ /* 0x004fe4000f8e00ff */
[----:B------:R-:W-:Y:S02]  /*27e0*/  UIMAD.WIDE.U32 UR8, UR39, UR12, URZ ;  /* 0x0000000c270872a5 */ /* 0x000fe4000f8e00ff */
[----:B------:R-:W-:-:S02]  /*27f0*/  UISETP.NE.AND UP0, UPT, UR14, 0x1, UPT ;  /* 0x000000010e00788c */ /* 0x000fc4000bf05270 */
[----:B------:R-:W-:Y:S01]  /*2800*/  UIMAD.WIDE.U32 UR22, UR27, UR15, URZ ;  /* 0x0000000f1b1672a5 */ /* 0x000fe2000f8e00ff */
[----:B------:R-:W-:Y:S02]  /*2810*/  UMOV UR16, UR17 ;  /* 0x0000001100107c82 */ /* 0x000fe40008000000 */
[----:B------:R-:W-:Y:S01]  /*2820*/  UMOV UR8, UR9 ;  /* 0x0000000900087c82 */ /* 0x000fe20008000000 */
[----:B---3--:R-:W-:Y:S02]  /*2830*/  USHF.R.U32.HI UR16, URZ, UR26, UR16 ;  /* 0x0000001aff107299 */ /* 0x008fe40008011610 */
[----:B----4-:R-:W-:Y:S02]  /*2840*/  UISETP.NE.AND UP2, UPT, UR20, 0x1, UPT ;  /* 0x000000011400788c */ /* 0x010fe4000bf45270 */
[----:B------:R-:W-:Y:S02]  /*2850*/  USHF.R.U32.HI UR8, URZ, UR13, UR8 ;  /* 0x0000000dff087299 */ /* 0x000fe40008011608 */
[----:B------:R-:W-:-:S02]  /*2860*/  USEL UR7, UR38, UR16, !UP0 ;  /* 0x0000001026077287 */ /* 0x000fc4000c000000 */
[----:B------:R-:W-:Y:S02]  /*2870*/  USEL UR8, UR39, UR8, !UP2 ;  /* 0x0000000827087287 */ /* 0x000fe4000d000000 */
[----:B-1----:R-:W-:Y:S01]  /*2880*/  UIMAD.WIDE.U32 UR16, UR7, UR10, URZ ;  /* 0x0000000a071072a5 */ /* 0x002fe2000f8e00ff */
[----:B------:R-:W-:Y:S01]  /*2890*/  UMOV UR4, UR23 ;  /* 0x0000001700047c82 */ /* 0x000fe20008000000 */
[----:B------:R-:W-:Y:S02]  /*28a0*/  UIMAD.WIDE.U32 UR18, UR37, UR12, URZ ;  /* 0x0000000c251272a5 */ /* 0x000fe4000f8e00ff */
[----:B------:R-:W-:-:S03]  /*28b0*/  UIMAD.WIDE.U32 UR22, UR8, UR10, URZ ;  /* 0x0000000a081672a5 */ /* 0x000fc6000f8e00ff */
[----:B------:R-:W-:Y:S01]  /*28c0*/  UMOV UR16, UR17 ;  /* 0x0000001100107c82 */ /* 0x000fe20008000000 */
[----:B------:R-:W-:Y:S02]  /*28d0*/  USHF.R.U32.HI UR4, URZ, UR26, UR4 ;  /* 0x0000001aff047299 */ /* 0x000fe40008011604 */
[----:B------:R-:W-:Y:S01]  /*28e0*/  @UP3 USHF.R.U32.HI UR7, URZ, UR11, UR16 ;  /* 0x0000000bff073299 */ /* 0x000fe20008011610 */
[----:B------:R-:W-:Y:S01]  /*28f0*/  UMOV UR18, UR19 ;  /* 0x0000001300127c82 */ /* 0x000fe20008000000 */
[----:B------:R-:W-:Y:S01]  /*2900*/  UMOV UR22, UR23 ;  /* 0x0000001700167c82 */ /* 0x000fe20008000000 */
[----:B------:R-:W-:Y:S02]  /*2910*/  USHF.R.U32.HI UR13, URZ, UR13, UR18 ;  /* 0x0000000dff0d7299 */ /* 0x000fe40008011612 */
[----:B------:R-:W-:Y:S02]  /*2920*/  USEL UR4, UR27, UR4, !UP0 ;  /* 0x000000041b047287 */ /* 0x000fe4000c000000 */
[----:B------:R-:W-:-:S02]  /*2930*/  @UP3 USHF.R.U32.HI UR8, URZ, UR11, UR22 ;  /* 0x0000000bff083299 */ /* 0x000fc40008011616 */
[----:B------:R-:W-:Y:S02]  /*2940*/  UIMAD UR9, UR42, UR7, URZ ;  /* 0x000000072a0972a4 */ /* 0x000fe4000f8e02ff */
[----:B------:R-:W-:Y:S02]  /*2950*/  USEL UR7, UR37, UR13, !UP2 ;  /* 0x0000000d25077287 */ /* 0x000fe4000d000000 */
[----:B------:R-:W-:Y:S02]  /*2960*/  UIMAD UR12, UR42, UR8, URZ ;  /* 0x000000082a0c72a4 */ /* 0x000fe4000f8e02ff */
[----:B------:R-:W-:Y:S02]  /*2970*/  UISETP.GE.AND UP0, UPT, UR4, UR9, UPT ;  /* 0x000000090400728c */ /* 0x000fe4000bf06270 */
[----:B------:R-:W-:Y:S02]  /*2980*/  UIMAD.WIDE.U32 UR16, UR4, UR10, URZ ;  /* 0x0000000a041072a5 */ /* 0x000fe4000f8e00ff */
[----:B------:R-:W-:-:S02]  /*2990*/  UISETP.GE.OR UP0, UPT, UR7, UR12, UP0 ;  /* 0x0000000c0700728c */ /* 0x000fc40008706670 */
[----:B------:R-:W-:Y:S02]  /*29a0*/  UIMAD.WIDE.U32 UR12, UR7, UR10, URZ ;  /* 0x0000000a070c72a5 */ /* 0x000fe4000f8e00ff */
[----:B------:R-:W-:Y:S01]  /*29b0*/  UIADD3 UR15, UPT, UPT, -UR4, URZ, URZ ;  /* 0x000000ff040f7290 */ /* 0x000fe2000fffe1ff */
[----:B------:R-:W-:Y:S01]  /*29c0*/  UMOV UR10, UR17 ;  /* 0x00000011000a7c82 */ /* 0x000fe20008000000 */
[----:B------:R-:W-:Y:S02]  /*29d0*/  UIADD3 UR12, UPT, UPT, -UR7, URZ, URZ ;  /* 0x000000ff070c7290 */ /* 0x000fe4000fffe1ff */
[----:B------:R-:W-:-:S03]  /*29e0*/  USHF.R.U32.HI UR10, URZ, UR11, UR10 ;  /* 0x0000000bff0a7299 */ /* 0x000fc6000801160a */
[----:B------:R-:W-:Y:S01]  /*29f0*/  @!UP0 UMOV UR9, UR13 ;  /* 0x0000000d00098c82 */ /* 0x000fe20008000000 */
[----:B------:R-:W-:Y:S02]  /*2a00*/  UIMAD UR15, UR14, UR15, UR27 ;  /* 0x0000000f0e0f72a4 */ /* 0x000fe4000f8e021b */
[----:B------:R-:W-:Y:S02]  /*2a10*/  USEL UR10, UR4, UR10, !UP3 ;  /* 0x0000000a040a7287 */ /* 0x000fe4000d800000 */
[----:B------:R-:W-:Y:S02]  /*2a20*/  @!UP0 USHF.R.U32.HI UR9, URZ, UR11, UR9 ;  /* 0x0000000bff098299 */ /* 0x000fe40008011609 */
[----:B------:R-:W-:Y:S02]  /*2a30*/  UIADD3 UR11, UPT, UPT, -UR10, URZ, URZ ;  /* 0x000000ff0a0b7290 */ /* 0x000fe4000fffe1ff */
[----:B------:R-:W-:Y:S02]  /*2a40*/  @!UP0 USEL UR9, UR7, UR9, !UP3 ;  /* 0x0000000907098287 */ /* 0x000fe4000d800000 */
[----:B------:R-:W-:-:S02]  /*2a50*/  UIMAD UR11, UR42, UR11, UR4 ;  /* 0x0000000b2a0b72a4 */ /* 0x000fc4000f8e0204 */
[----:B------:R-:W-:Y:S02]  /*2a60*/  @!UP0 UIADD3 UR10, UPT, UPT, UR10, -UR9, URZ ;  /* 0x800000090a0a8290 */ /* 0x000fe4000fffe0ff */
[----:B------:R-:W-:Y:S02]  /*2a70*/  @!UP0 UIMAD UR9, UR11, UR8, UR9 ;  /* 0x000000080b0982a4 */ /* 0x000fe4000f8e0209 */
[----:B------:R-:W-:Y:S02]  /*2a80*/  @!UP0 UIMAD UR4, UR42, UR10, UR7 ;  /* 0x0000000a2a0482a4 */ /* 0x000fe4000f8e0207 */
[----:B------:R-:W-:Y:S02]  /*2a90*/  UIMAD UR8, UR20, UR12, UR37 ;  /* 0x0000000c140872a4 */ /* 0x000fe4000f8e0225 */
[----:B------:R-:W-:Y:S01]  /*2aa0*/  UIMAD UR27, UR4, UR14, UR15 ;  /* 0x0000000e041b72a4 */ /* 0x000fe2000f8e020f */
[----:B------:R-:W-:Y:S02]  /*2ab0*/  @!UP0 UMOV UR7, UR9 ;  /* 0x0000000900078c82 */ /* 0x000fe40008000000 */
[----:B------:R-:W-:-:S12]  /*2ac0*/  UIMAD UR37, UR7, UR20, UR8 ;  /* 0x00000014072572a4 */ /* 0x000fd8000f8e0208 */
.L_x_41:
[----:B------:R-:W2:Y:S02]  /*2ad0*/  LDCU UR4, c[0x0][0xb30] ;  /* 0x00016600ff0477ac */ /* 0x000ea40008000800 */
[----:B--2---:R-:W-:-:S09]  /*2ae0*/  UISETP.NE.AND UP0, UPT, UR4, 0x1, UPT ;  /* 0x000000010400788c */ /* 0x004fd2000bf05270 */
[----:B------:R-:W-:Y:S05]  /*2af0*/  BRA.U UP0, `(.L_x_42) ;  /* 0x0000000100447547 */ /* 0x000fea000b800000 */
[----:B------:R-:W2:Y:S01]  /*2b00*/  LDCU.128 UR12, c[0x0][0xb10] ;  /* 0x00016200ff0c77ac */ /* 0x000ea20008000c00 */
[----:B------:R-:W3:Y:S01]  /*2b10*/  LDCU UR16, c[0x0][0xb0c] ;  /* 0x00016180ff1077ac */ /* 0x000ee20008000800 */
[----:B------:R-:W4:Y:S01]  /*2b20*/  LDCU UR17, c[0x0][0xb20] ;  /* 0x00016400ff1177ac */ /* 0x000f220008000800 */
[----:B--2---:R-:W-:Y:S02]  /*2b30*/  UIMAD.WIDE.U32 UR10, UR37, UR12, URZ ;  /* 0x0000000c250a72a5 */ /* 0x004fe4000f8e00ff */
[----:B------:R-:W-:Y:S02]  /*2b40*/  UIMAD.WIDE.U32 UR8, UR27, UR15, URZ ;  /* 0x0000000f1b0872a5 */ /* 0x000fe4000f8e00ff */
[----:B---3--:R-:W-:Y:S02]  /*2b50*/  UISETP.NE.AND UP2, UPT, UR16, 0x1, UPT ;  /* 0x000000011000788c */ /* 0x008fe4000bf45270 */
[----:B------:R-:W-:Y:S01]  /*2b60*/  UISETP.NE.AND UP0, UPT, UR14, 0x1, UPT ;  /* 0x000000010e00788c */ /* 0x000fe2000bf05270 */
[----:B------:R-:W-:-:S02]  /*2b70*/  UMOV UR7, UR11 ;  /* 0x0000000b00077c82 */ /* 0x000fc40008000000 */
[----:B------:R-:W-:Y:S01]  /*2b80*/  UMOV UR4, UR9 ;  /* 0x0000000900047c82 */ /* 0x000fe20008000000 */
[----:B------:R-:W-:Y:S02]  /*2b90*/  USHF.R.U32.HI UR7, URZ, UR13, UR7 ;  /* 0x0000000dff077299 */ /* 0x000fe40008011607 */
[----:B----4-:R-:W-:Y:S02]  /*2ba0*/  USHF.R.U32.HI UR4, URZ, UR17, UR4 ;  /* 0x00000011ff047299 */ /* 0x010fe40008011604 */
[----:B------:R-:W-:Y:S02]  /*2bb0*/  USEL UR7, UR37, UR7, !UP2 ;  /* 0x0000000725077287 */ /* 0x000fe4000d000000 */
[----:B------:R-:W-:-:S04]  /*2bc0*/  USEL UR4, UR27, UR4, !UP0 ;  /* 0x000000041b047287 */ /* 0x000fc8000c000000 */
[----:B------:R-:W-:Y:S02]  /*2bd0*/  UIADD3 UR8, UPT, UPT, UR7, -UR4, URZ ;  /* 0x8000000407087290 */ /* 0x000fe4000fffe0ff */
[----:B------:R-:W-:Y:S02]  /*2be0*/  UIADD3 UR4, UPT, UPT, -UR7, UR4, URZ ;  /* 0x0000000407047290 */ /* 0x000fe4000fffe1ff */
[----:B------:R-:W-:Y:S02]  /*2bf0*/  UIMAD UR27, UR8, UR14, UR27 ;  /* 0x0000000e081b72a4 */ /* 0x000fe4000f8e021b */
[----:B------:R-:W-:-:S12]  /*2c00*/  UIMAD UR37, UR4, UR16, UR37 ;  /* 0x00000010042572a4 */ /* 0x000fd8000f8e0225 */
.L_x_42:
[----:B------:R-:W-:Y:S01]  /*2c10*/  VIADD R11, R11, 0x1 ;  /* 0x000000010b0b7836 */ /* 0x000fe20000000000 */
[----:B------:R-:W-:Y:S01]  /*2c20*/  PLOP3.LUT P1, PT, PT, PT, PT, 0x80, 0x8 ;  /* 0x000000000008781c */ /* 0x000fe20003f2f070 */
[----:B------:R-:W-:Y:S02]  /*2c30*/  UIADD3 UR46, UPT, UPT, UR37, UR60, URZ ;  /* 0x0000003c252e7290 */ /* 0x000fe4000fffe0ff */
[----:B------:R-:W-:Y:S01]  /*2c40*/  UIADD3 UR45, UPT, UPT, UR27, UR57, URZ ;  /* 0x000000391b2d7290 */ /* 0x000fe2000fffe0ff */
[----:B------:R-:W-:-:S04]  /*2c50*/  ISETP.NE.AND P0, PT, R11, 0x2, PT ;  /* 0x000000020b00780c */ /* 0x000fc80003f05270 */
[----:B-1----:R-:W-:Y:S02]  /*2c60*/  SEL R0, RZ, 0x1, P0 ;  /* 0x00000001ff007807 */ /* 0x002fe40000000000 */
[----:B------:R-:W-:Y:S02]  /*2c70*/  SEL R11, R11, RZ, P0 ;  /* 0x000000ff0b0b7207 */ /* 0x000fe40000000000 */
[----:B------:R-:W-:Y:S01]  /*2c80*/  LOP3.LUT R10, R10, R0, RZ, 0x3c, !PT ;  /* 0x000000000a0a7212 */ /* 0x000fe200078e3cff */
[----:B------:R-:W-:Y:S06]  /*2c90*/  BRA.U UP1, `(.L_x_43) ;  /* 0xfffffff101447547 */ /* 0x000fec000b83ffff */
[----:B------:R-:W-:Y:S01]  /*2ca0*/  UIADD3 UR7, UPT, UPT, UR6, 0x1b0, URZ ;  /* 0x000001b006077890 */ /* 0x000fe2000fffe0ff */
[----:B------:R-:W-:-:S03]  /*2cb0*/  SHF.L.U32 R2, R12, 0x1f, RZ ;  /* 0x0000001f0c027819 */ /* 0x000fc600000006ff */
[----:B------:R-:W-:-:S09]  /*2cc0*/  ULEA UR4, UR5, UR7, 0x3 ;  /* 0x0000000705047291 */ /* 0x000fd2000f8e18ff */
[----:B------:R-:W1:Y:S02]  /*2cd0*/  SYNCS.PHASECHK.TRANS64.TRYWAIT P0, [UR4], R2 ;  /* 0x00000002ff0075a7 */ /* 0x000e640008001104 */
[----:B-1----:R-:W-:Y:S05]  /*2ce0*/  @!P0 BRA `(.L_x_44) ;  /* 0x0000005c00788947 */ /* 0x002fea0003800000 */
.L_x_158:
[----:B------:R-:W-:-:S04]  /*2cf0*/  UIADD3 UR4, UPT, UPT, UR5, 0x1, URZ ;  /* 0x0000000105047890 */ /* 0x000fc8000fffe0ff */
[----:B------:R-:W-:-:S04]  /*2d00*/  UISETP.NE.AND UP0, UPT, UR4, 0x36, UPT ;  /* 0x000000360400788c */ /* 0x000fc8000bf05270 */
[----:B------:R-:W-:Y:S02]  /*2d10*/  USEL UR6, URZ, 0x1, UP0 ;  /* 0x00000001ff067887 */ /* 0x000fe40008000000 */
[----:B------:R-:W-:-:S04]  /*2d20*/  USEL UR4, UR4, URZ, UP0 ;  /* 0x000000ff04047287 */ /* 0x000fc80008000000 */
[----:B------:R-:W-:Y:S01]  /*2d30*/  ULEA UR5, UR4, UR7, 0x3 ;  /* 0x0000000704057291 */ /* 0x000fe2000f8e18ff */
[----:B-1----:R-:W-:-:S04]  /*2d40*/  LOP3.LUT R2, R12, UR6, RZ, 0x3c, !PT ;  /* 0x000000060c027c12 */ /* 0x002fc8000f8e3cff */
[----:B------:R-:W-:-:S04]  /*2d50*/  SHF.L.U32 R3, R2, 0x1f, RZ ;  /* 0x0000001f02037819 */ /* 0x000fc800000006ff */
[----:B------:R-:W1:Y:S02]  /*2d60*/  SYNCS.PHASECHK.TRANS64.TRYWAIT P0, [UR5], R3 ;  /* 0x00000003ff0075a7 */ /* 0x000e640008001105 */
[----:B-1----:R-:W-:Y:S05]  /*2d70*/  @!P0 BRA `(.L_x_45) ;  /* 0x0000005c006c8947 */ /* 0x002fea0003800000 */
.L_x_160:
[----:B------:R-:W-:-:S04]  /*2d80*/  UIADD3 UR4, UPT, UPT, UR4, 0x1, URZ ;  /* 0x0000000104047890 */ /* 0x000fc8000fffe0ff */
[----:B------:R-:W-:-:S04]  /*2d90*/  UISETP.NE.AND UP0, UPT, UR4, 0x36, UPT ;  /* 0x000000360400788c */ /* 0x000fc8000bf05270 */
[----:B------:R-:W-:Y:S02]  /*2da0*/  USEL UR6, URZ, 0x1, UP0 ;  /* 0x00000001ff067887 */ /* 0x000fe40008000000 */
[----:B------:R-:W-:-:S04]  /*2db0*/  USEL UR4, UR4, URZ, UP0 ;  /* 0x000000ff04047287 */ /* 0x000fc80008000000 */
[----:B------:R-:W-:Y:S01]  /*2dc0*/  ULEA UR5, UR4, UR7, 0x3 ;  /* 0x0000000704057291 */ /* 0x000fe2000f8e18ff */
[----:B------:R-:W-:-:S04]  /*2dd0*/  LOP3.LUT R2, R2, UR6, RZ, 0x3c, !PT ;  /* 0x0000000602027c12 */ /* 0x000fc8000f8e3cff */
[----:B-1----:R-:W-:-:S04]  /*2de0*/  SHF.L.U32 R3, R2, 0x1f, RZ ;  /* 0x0000001f02037819 */ /* 0x002fc800000006ff */
[----:B------:R-:W1:Y:S02]  /*2df0*/  SYNCS.PHASECHK.TRANS64.TRYWAIT P0, [UR5], R3 ;  /* 0x00000003ff0075a7 */ /* 0x000e640008001105 */
[----:B-1----:R-:W-:Y:S05]  /*2e00*/  @!P0 BRA `(.L_x_46) ;  /* 0x0000005c00608947 */ /* 0x002fea0003800000 */
.L_x_162:
        /* <DEDUP_REMOVED lines=9> */
.L_x_164:
        /* <DEDUP_REMOVED lines=9> */
.L_x_166:
        /* <DEDUP_REMOVED lines=9> */
.L_x_168:
        /* <DEDUP_REMOVED lines=9> */
.L_x_170:
        /* <DEDUP_REMOVED lines=9> */
.L_x_172:
        /* <DEDUP_REMOVED lines=9> */
.L_x_174:
        /* <DEDUP_REMOVED lines=9> */
.L_x_176:
        /* <DEDUP_REMOVED lines=9> */
.L_x_178:
        /* <DEDUP_REMOVED lines=9> */
.L_x_180:
        /* <DEDUP_REMOVED lines=9> */
.L_x_182:
        /* <DEDUP_REMOVED lines=9> */
.L_x_184:
        /* <DEDUP_REMOVED lines=9> */
.L_x_186:
        /* <DEDUP_REMOVED lines=9> */
.L_x_188:
        /* <DEDUP_REMOVED lines=9> */
.L_x_190:
        /* <DEDUP_REMOVED lines=9> */
.L_x_192:
        /* <DEDUP_REMOVED lines=9> */
.L_x_194:
        /* <DEDUP_REMOVED lines=9> */
.L_x_196:
        /* <DEDUP_REMOVED lines=9> */
.L_x_198:
        /* <DEDUP_REMOVED lines=9> */
.L_x_200:
        /* <DEDUP_REMOVED lines=9> */
.L_x_202:
        /* <DEDUP_REMOVED lines=9> */
.L_x_204:
        /* <DEDUP_REMOVED lines=9> */
.L_x_206:
        /* <DEDUP_REMOVED lines=9> */
.L_x_208:
        /* <DEDUP_REMOVED lines=9> */
.L_x_210:
        /* <DEDUP_REMOVED lines=9> */
.L_x_212:
        /* <DEDUP_REMOVED lines=9> */
.L_x_214:
        /* <DEDUP_REMOVED lines=9> */
.L_x_216:
        /* <DEDUP_REMOVED lines=9> */
.L_x_218:
        /* <DEDUP_REMOVED lines=9> */
.L_x_220:
        /* <DEDUP_REMOVED lines=9> */
.L_x_222:
        /* <DEDUP_REMOVED lines=9> */
.L_x_224:
        /* <DEDUP_REMOVED lines=9> */
.L_x_226:
        /* <DEDUP_REMOVED lines=9> */
.L_x_228:
        /* <DEDUP_REMOVED lines=9> */
.L_x_230:
        /* <DEDUP_REMOVED lines=9> */
.L_x_232:
        /* <DEDUP_REMOVED lines=9> */
.L_x_234:
        /* <DEDUP_REMOVED lines=9> */
.L_x_236:
        /* <DEDUP_REMOVED lines=9> */
.L_x_238:
        /* <DEDUP_REMOVED lines=9> */
.L_x_240:
        /* <DEDUP_REMOVED lines=9> */
.L_x_242:
        /* <DEDUP_REMOVED lines=9> */
.L_x_244:
        /* <DEDUP_REMOVED lines=9> */
.L_x_246:
        /* <DEDUP_REMOVED lines=9> */
.L_x_248:
        /* <DEDUP_REMOVED lines=9> */
.L_x_250:
        /* <DEDUP_REMOVED lines=9> */
.L_x_252:
        /* <DEDUP_REMOVED lines=9> */
.L_x_254:
        /* <DEDUP_REMOVED lines=9> */
.L_x_256:
        /* <DEDUP_REMOVED lines=9> */
.L_x_258:
        /* <DEDUP_REMOVED lines=9> */
.L_x_260:
        /* <DEDUP_REMOVED lines=9> */
.L_x_262:
[----:B------:R-:W-:-:S04]  /*4a30*/  UIADD3 UR4, UPT, UPT, UR4, 0x1, URZ ;  /* 0x0000000104047890 */ /* 0x000fc8000fffe0ff */
[----:B------:R-:W-:-:S04]  /*4a40*/  UISETP.NE.AND UP0, UPT, UR4, 0x36, UPT ;  /* 0x000000360400788c */ /* 0x000fc8000bf05270 */
[----:B------:R-:W-:Y:S02]  /*4a50*/  USEL UR5, URZ, 0x1, UP0 ;  /* 0x00000001ff057887 */ /* 0x000fe40008000000 */
[----:B------:R-:W-:-:S04]  /*4a60*/  USEL UR4, UR4, URZ, UP0 ;  /* 0x000000ff04047287 */ /* 0x000fc80008000000 */
[----:B------:R-:W-:Y:S01]  /*4a70*/  ULEA UR4, UR4, UR7, 0x3 ;  /* 0x0000000704047291 */ /* 0x000fe2000f8e18ff */
[----:B------:R-:W-:-:S04]  /*4a80*/  LOP3.LUT R2, R2, UR5, RZ, 0x3c, !PT ;  /* 0x0000000502027c12 */ /* 0x000fc8000f8e3cff */
[----:B------:R-:W-:Y:S01]  /*4a90*/  SHF.L.U32 R2, R2, 0x1f, RZ ;  /* 0x0000001f02027819 */ /* 0x000fe200000006ff */
[----:B-1----:R-:W-:-:S07]  /*4aa0*/  IMAD.U32 R0, RZ, RZ, UR4 ;  /* 0x00000004ff007e24 */ /* 0x002fce000f8e00ff */
.L_x_97:
[----:B-1----:R1:W2:Y:S02]  /*4ab0*/  SYNCS.PHASECHK.TRANS64.TRYWAIT P0, [R0+URZ], R2 ;  /* 0x00000002000075a7 */ /* 0x0022a400080011ff */
[----:B--2---:R-:W-:Y:S05]  /*4ac0*/  @!P0 NANOSLEEP.SYNCS 0x989680 ;  /* 0x009896800000895d */ /* 0x004fea0003900000 */
[----:B------:R-:W2:Y:S02]  /*4ad0*/  @!P0 SYNCS.PHASECHK.TRANS64 P0, [R0+URZ], R2 ;  /* 0x00000002000085a7 */ /* 0x000ea400080010ff */
[----:B--2---:R-:W-:Y:S05]  /*4ae0*/  @P0 EXIT ;  /* 0x000000000000094d */ /* 0x004fea0003800000 */
[----:B------:R-:W-:Y:S05]  /*4af0*/  BRA `(.L_x_97) ;  /* 0xfffffffc00ec7947 */ /* 0x000fea000383ffff */
.L_x_23:
[----:B------:R-:W-:-:S04]  /*4b00*/  UISETP.NE.AND UP0, UPT, UR48, URZ, UPT ;  /* 0x000000ff3000728c */ /* 0x000fc8000bf05270 */
[----:B------:R-:W-:-:S09]  /*4b10*/  UISETP.NE.OR UP0, UPT, UR18, 0x1, UP0 ;  /* 0x000000011200788c */ /* 0x000fd20008705670 */
[----:B------:R-:W-:Y:S05]  /*4b20*/  BRA.U UP0, `(.L_x_98) ;  /* 0x0000000500487547 */ /* 0x000fea000b800000 */
[----:B------:R-:W-:Y:S01]  /*4b30*/  ISETP.GE.U32.AND P2, PT, R0, 0x2, PT ;  /* 0x000000020000780c */ /* 0x000fe20003f46070 */
[----:B------:R-:W-:Y:S01]  /*4b40*/  IMAD.MOV.U32 R12, RZ, RZ, 0x1 ;  /* 0x00000001ff0c7424 */ /* 0x000fe200078e00ff */
[----:B------:R-:W-:Y:S02]  /*4b50*/  CS2R R10, SRZ ;  /* 0x00000000000a7805 */ /* 0x000fe4000001ff00 */
[----:B------:R-:W-:Y:S01]  /*4b60*/  CS2R R8, SRZ ;  /* 0x0000000000087805 */ /* 0x000fe2000001ff00 */
[----:B------:R-:W-:Y:S01]  /*4b70*/  UMOV UR6, 0x400 ;  /* 0x0000040000067882 */ /* 0x000fe20000000000 */
[----:B------:R-:W-:Y:S01]  /*4b80*/  UMOV UR5, URZ ;  /* 0x000000ff00057c82 */ /* 0x000fe20008000000 */
[----:B------:R-:W-:-:S12]  /*4b90*/  ULEA UR6, UR48, UR6, 0x18 ;  /* 0x0000000630067291 */ /* 0x000fd8000f8ec0ff */
.L_x_102:
[----:B------:R-:W-:Y:S02]  /*4ba0*/  LEA R2, R8, UR6, 0x3 ;  /* 0x0000000608027c11 */ /* 0x000fe4000f8e18ff */
[----:B------:R-:W-:-:S03]  /*4bb0*/  SHF.L.U32 R4, R9, 0x1f, RZ ;  /* 0x0000001f09047819 */ /* 0x000fc600000006ff */
[----:B------:R-:W-:Y:S01]  /*4bc0*/  VIADD R5, R2, 0x3f0 ;  /* 0x000003f002057836 */ /* 0x000fe20000000000 */
[----:B------:R-:W2:Y:S02]  /*4bd0*/  SYNCS.PHASECHK.TRANS64.TRYWAIT P0, [R2+URZ+0x3e0], R4 ;  /* 0x0003e004020075a7 */ /* 0x000ea400080011ff */
[----:B--2---:R-:W-:Y:S05]  /*4be0*/  @!P0 BRA `(.L_x_99) ;  /* 0x0000005000b08947 */ /* 0x004fea0003800000 */
.L_x_263:
[----:B------:R-:W-:Y:S01]  /*4bf0*/  ULEA UR4, UR5, UR6, 0x3 ;  /* 0x0000000605047291 */ /* 0x000fe2000f8e18ff */
[----:B--2---:R-:W-:Y:S01]  /*4c00*/  PRMT R2, RZ, 0x654, R5 ;  /* 0x00000654ff027816 */ /* 0x004fe20000000005 */
[----:B------:R-:W-:Y:S01]  /*4c10*/  @!P2 IMAD.MOV.U32 R4, RZ, RZ, 0x10 ;  /* 0x00000010ff04a424 */ /* 0x000fe200078e00ff */
[----:B------:R-:W-:Y:S01]  /*4c20*/  SHF.L.U32 R5, R12, 0x1f, RZ ;  /* 0x0000001f0c057819 */ /* 0x000fe200000006ff */
[----:B------:R-:W-:Y:S01]  /*4c30*/  UIADD3 UR7, UPT, UPT, UR4, 0x380, URZ ;  /* 0x0000038004077890 */ /* 0x000fe2000fffe0ff */
[----:B------:R2:W-:Y:S05]  /*4c40*/  SYNCS.ARRIVE.TRANS64.RED.A1T0 RZ, [R2+URZ], RZ ;  /* 0x000000ff02ff79a7 */ /* 0x0005ea00081004ff */
[----:B------:R-:W-:Y:S01]  /*4c50*/  IMAD.U32 R6, RZ, RZ, UR7 ;  /* 0x00000007ff067e24 */ /* 0x000fe2000f8e00ff */
[----:B------:R-:W3:Y:S04]  /*4c60*/  SYNCS.PHASECHK.TRANS64.TRYWAIT P0, [UR4+0x390], R5 ;  /* 0x00039005ff0075a7 */ /* 0x000ee80008001104 */
[----:B------:R-:W-:Y:S01]  /*4c70*/  PRMT R6, R0, 0x654, R6 ;  /* 0x0000065400067816 */ /* 0x000fe20000000006 */
[----:B--23--:R-:W-:Y:S06]  /*4c80*/  @!P0 BRA `(.L_x_100) ;  /* 0x00000050009c8947 */ /* 0x00cfec0003800000 */
.L_x_265:
[----:B------:R-:W-:Y:S01]  /*4c90*/  ULEA UR8, UR5, UR6, 0x4 ;  /* 0x0000000605087291 */ /* 0x000fe2000f8e20ff */
[----:B------:R-:W-:Y:S01]  /*4ca0*/  SEL R3, R6, R3, !P2 ;  /* 0x0000000306037207 */ /* 0x000fe20005000000 */
[----:B------:R-:W-:Y:S01]  /*4cb0*/  UIADD3 UR9, UPT, UPT, UR4, 0x380, URZ ;  /* 0x0000038004097890 */ /* 0x000fe2000fffe0ff */
[----:B--2---:R-:W-:Y:S01]  /*4cc0*/  LEA R2, R11, UR6, 0x3 ;  /* 0x000000060b027c11 */ /* 0x004fe2000f8e18ff */
[----:B------:R-:W-:Y:S01]  /*4cd0*/  UIADD3 UR8, UPT, UPT, UR8, 0x410, URZ ;  /* 0x0000041008087890 */ /* 0x000fe2000fffe0ff */
[----:B------:R2:W-:Y:S01]  /*4ce0*/  @!P2 SYNCS.ARRIVE.TRANS64.RED RZ, [R3+URZ], R4 ;  /* 0x0000000403ffa9a7 */ /* 0x0005e200080004ff */
[----:B------:R-:W-:Y:S01]  /*4cf0*/  UIADD3 UR4, UPT, UPT, UR5, 0x1, URZ ;  /* 0x0000000105047890 */ /* 0x000fe2000fffe0ff */
[----:B------:R-:W-:-:S03]  /*4d00*/  VIADD R8, R8, 0x1 ;  /* 0x0000000108087836 */ /* 0x000fc60000000000 */
[----:B------:R-:W-:Y:S02]  /*4d10*/  UISETP.NE.AND UP0, UPT, UR4, 0x2, UPT ;  /* 0x000000020400788c */ /* 0x000fe4000bf05270 */
[----:B------:R-:W-:Y:S01]  /*4d20*/  ISETP.NE.AND P0, PT, R8, 0x2, PT ;  /* 0x000000020800780c */ /* 0x000fe20003f05270 */
[----:B------:R-:W-:Y:S06]  /*4d30*/  UGETNEXTWORKID.BROADCAST [UR8], [UR9] ;  /* 0x00000000080073ca */ /* 0x000fec0008000100 */
[----:B------:R-:W-:Y:S02]  /*4d40*/  USEL UR7, URZ, 0x1, UP0 ;  /* 0x00000001ff077887 */ /* 0x000fe40008000000 */
[----:B------:R-:W-:-:S04]  /*4d50*/  USEL UR5, UR4, URZ, UP0 ;  /* 0x000000ff04057287 */ /* 0x000fc80008000000 */
[----:B------:R-:W-:Y:S02]  /*4d60*/  LOP3.LUT R12, R12, UR7, RZ, 0x3c, !PT ;  /* 0x000000070c0c7c12 */ /* 0x000fe4000f8e3cff */
[----:B--2---:R-:W-:-:S04]  /*4d70*/  SHF.L.U32 R4, R10, 0x1f, RZ ;  /* 0x0000001f0a047819 */ /* 0x004fc800000006ff */
[----:B------:R-:W2:Y:S02]  /*4d80*/  SYNCS.PHASECHK.TRANS64.TRYWAIT P1, [R2+URZ+0x380], R4 ;  /* 0x00038004020075a7 */ /* 0x000ea400080211ff */
[----:B--2---:R-:W-:Y:S05]  /*4d90*/  @!P1 BRA `(.L_x_101) ;  /* 0x0000005000709947 */ /* 0x004fea0003800000 */
.L_x_266:
[C---:B--2---:R-:W-:Y:S01]  /*4da0*/  LEA R4, R11.reuse, UR6, 0x4 ;  /* 0x000000060b047c11 */ /* 0x044fe2000f8e20ff */
[----:B------:R-:W-:Y:S01]  /*4db0*/  VIADD R2, R2, 0x390 ;  /* 0x0000039002027836 */ /* 0x000fe20000000000 */
[----:B------:R-:W-:Y:S01]  /*4dc0*/  SEL R8, R8, RZ, P0 ;  /* 0x000000ff08087207 */ /* 0x000fe20000000000 */
[----:B------:R-:W-:-:S03]  /*4dd0*/  VIADD R11, R11, 0x1 ;  /* 0x000000010b0b7836 */ /* 0x000fc60000000000 */
[----:B------:R-:W2:Y:S01]  /*4de0*/  LDS.128 R4, [R4+0x410] ;  /* 0x0004100004047984 */ /* 0x000ea20000000c00 */
[----:B------:R-:W-:Y:S02]  /*4df0*/  PRMT R2, RZ, 0x654, R2 ;  /* 0x00000654ff027816 */ /* 0x000fe40000000002 */
[C---:B------:R-:W-:Y:S01]  /*4e00*/  ISETP.NE.AND P1, PT, R11.reuse, 0x2, PT ;  /* 0x000000020b00780c */ /* 0x040fe20003f25270 */
[----:B------:R-:W-:Y:S01]  /*4e10*/  @!PT LDS RZ, [RZ] ;  /* 0x00000000fffff984 */ /* 0x000fe20000000800 */
[----:B------:R-:W-:Y:S01]  /*4e20*/  @!PT LDS RZ, [RZ] ;  /* 0x00000000fffff984 */ /* 0x000fe20000000800 */
[----:B------:R-:W-:Y:S01]  /*4e30*/  @!PT LDS RZ, [RZ] ;  /* 0x00000000fffff984 */ /* 0x000fe20000000800 */
[----:B------:R-:W-:Y:S01]  /*4e40*/  @!PT LDS RZ, [RZ] ;  /* 0x00000000fffff984 */ /* 0x000fe20000000800 */
[----:B------:R3:W-:Y:S06]  /*4e50*/  MEMBAR.ALL.CTA ;  /* 0x0000000000007992 */ /* 0x0007ec0000008000 */
[----:B---3--:R-:W3:Y:S01]  /*4e60*/  FENCE.VIEW.ASYNC.S ;  /* 0x00000000000073c6 */ /* 0x008ee20000000000 */
[----:B------:R-:W-:Y:S01]  /*4e70*/  SEL R11, R11, RZ, P1 ;  /* 0x000000ff0b0b7207 */ /* 0x000fe20000800000 */
[----:B---3--:R3:W-:Y:S01]  /*4e80*/  SYNCS.ARRIVE.TRANS64.RED.A1T0 RZ, [R2+URZ], RZ ;  /* 0x000000ff02ff79a7 */ /* 0x0087e200081004ff */
[----:B--2---:R-:W-:-:S02]  /*4e90*/  LOP3.LUT P3, RZ, R6, 0x1, RZ, 0xc0, !PT ;  /* 0x0000000106ff7812 */ /* 0x004fc4000786c0ff */
[----:B------:R-:W-:-:S04]  /*4ea0*/  SEL R4, RZ, 0x1, P1 ;  /* 0x00000001ff047807 */ /* 0x000fc80000800000 */
[----:B------:R-:W-:Y:S02]  /*4eb0*/  LOP3.LUT R10, R10, R4, RZ, 0x3c, !PT ;  /* 0x000000040a0a7212 */ /* 0x000fe400078e3cff */
[----:B---3--:R-:W-:-:S04]  /*4ec0*/  SEL R2, RZ, 0x1, P0 ;  /* 0x00000001ff027807 */ /* 0x008fc80000000000 */
[----:B------:R-:W-:Y:S01]  /*4ed0*/  LOP3.LUT R9, R9, R2, RZ, 0x3c, !PT ;  /* 0x0000000209097212 */ /* 0x000fe200078e3cff */
[----:B------:R-:W-:Y:S06]  /*4ee0*/  @P3 BRA `(.L_x_102) ;  /* 0xfffffffc002c3947 */ /* 0x000fec000383ffff */
[----:B------:R-:W-:Y:S01]  /*4ef0*/  ULEA UR4, UR5, UR6, 0x3 ;  /* 0x0000000605047291 */ /* 0x000fe2000f8e18ff */
[----:B------:R-:W-:-:S08]  /*4f00*/  SHF.L.U32 R2, R12, 0x1f, RZ ;  /* 0x0000001f0c027819 */ /* 0x000fd000000006ff */
[----:B------:R-:W2:Y:S02]  /*4f10*/  SYNCS.PHASECHK.TRANS64 P0, [UR4+0x390], R2 ;  /* 0x00039002ff0075a7 */ /* 0x000ea40008001004 */
[----:B--2---:R-:W-:Y:S05]  /*4f20*/  @P0 BRA `(.L_x_103) ;  /* 0x0000000000080947 */ /* 0x004fea0003800000 */
[----:B------:R-:W2:Y:S02]  /*4f30*/  SYNCS.PHASECHK.TRANS64.TRYWAIT P0, [UR4+0x390], R2 ;  /* 0x00039002ff0075a7 */ /* 0x000ea40008001104 */
[----:B--2---:R-:W-:Y:S05]  /*4f40*/  @!P0 BRA `(.L_x_104) ;  /* 0x0000005000188947 */ /* 0x004fea0003800000 */
.L_x_103:
[----:B------:R-:W-:-:S04]  /*4f50*/  UIADD3 UR7, UPT, UPT, UR5, 0x1, URZ ;  /* 0x0000000105077890 */ /* 0x000fc8000fffe0ff */
[----:B------:R-:W-:-:S04]  /*4f60*/  UISETP.NE.AND UP0, UPT, UR7, 0x2, UPT ;  /* 0x000000020700788c */ /* 0x000fc8000bf05270 */
[----:B------:R-:W-:Y:S02]  /*4f70*/  USEL UR8, URZ, 0x1, UP0 ;  /* 0x00000001ff087887 */ /* 0x000fe40008000000 */
[----:B------:R-:W-:-:S04]  /*4f80*/  USEL UR7, UR7, URZ, UP0 ;  /* 0x000000ff07077287 */ /* 0x000fc80008000000 */
[----:B------:R-:W-:Y:S01]  /*4f90*/  ULEA UR7, UR7, UR6, 0x3 ;  /* 0x0000000607077291 */ /* 0x000fe2000f8e18ff */
[----:B--2---:R-:W-:-:S04]  /*4fa0*/  LOP3.LUT R2, R12, UR8, RZ, 0x3c, !PT ;  /* 0x000000080c027c12 */ /* 0x004fc8000f8e3cff */
[----:B------:R-:W-:-:S04]  /*4fb0*/  SHF.L.U32 R0, R2, 0x1f, RZ ;  /* 0x0000001f02007819 */ /* 0x000fc800000006ff */
[----:B------:R-:W2:Y:S02]  /*4fc0*/  SYNCS.PHASECHK.TRANS64 P0, [UR7+0x390], R0 ;  /* 0x00039000ff0075a7 */ /* 0x000ea40008001007 */
[----:B-12---:R-:W-:Y:S05]  /*4fd0*/  @P0 EXIT ;  /* 0x000000000000094d */ /* 0x006fea0003800000 */
[----:B------:R-:W-:Y:S02]  /*4fe0*/  SHF.L.U32 R2, R2, 0x1f, RZ ;  /* 0x0000001f02027819 */ /* 0x000fe400000006ff */
[----:B------:R-:W-:-:S07]  /*4ff0*/  MOV R0, UR7 ;  /* 0x0000000700007c02 */ /* 0x000fce0008000f00 */
.L_x_105:
[----:B-1----:R1:W2:Y:S02]  /*5000*/  SYNCS.PHASECHK.TRANS64.TRYWAIT P0, [R0+URZ+0x390], R2 ;  /* 0x00039002000075a7 */ /* 0x0022a400080011ff */
[----:B--2---:R-:W-:Y:S05]  /*5010*/  @!P0 NANOSLEEP.SYNCS 0x989680 ;  /* 0x009896800000895d */ /* 0x004fea0003900000 */
[----:B------:R-:W2:Y:S02]  /*5020*/  @!P0 SYNCS.PHASECHK.TRANS64 P0, [R0+URZ+0x390], R2 ;  /* 0x00039002000085a7 */ /* 0x000ea400080010ff */
[----:B--2---:R-:W-:Y:S05]  /*5030*/  @P0 EXIT ;  /* 0x000000000000094d */ /* 0x004fea0003800000 */
[----:B------:R-:W-:Y:S05]  /*5040*/  BRA `(.L_x_105) ;  /* 0xfffffffc00ec7947 */ /* 0x000fea000383ffff */
.L_x_98:
[----:B------:R-:W-:Y:S05]  /*5050*/  BRA.U UP5, `(.L_x_106) ;  /* 0x0000000d05807547 */ /* 0x000fea000b800000 */
[----:B------:R-:W-:Y:S01]  /*5060*/  UMOV UR4, 0x40 ;  /* 0x0000004000047882 */ /* 0x000fe20000000000 */
[----:B------:R-:W-:Y:S01]  /*5070*/  NOP ;  /* 0x0000000000007918 */ /* 0x000fe20000000000 */
[----:B------:R-:W-:Y:S01]  /*5080*/  ULEA UR5, UR48, UR4, 0x18 ;  /* 0x0000000430057291 */ /* 0x000fe2000f8ec0ff */
[----:B------:R-:W-:Y:S02]  /*5090*/  UMOV UR6, 0x400 ;  /* 0x0000040000067882 */ /* 0x000fe40000000000 */
[----:B------:R-:W-:-:S06]  /*50a0*/  ULEA UR6, UR48, UR6, 0x18 ;  /* 0x0000000630067291 */ /* 0x000fcc000f8ec0ff */
[----:B------:R-:W2:Y:S02]  /*50b0*/  LDS.U8 R0, [UR5+0x1c] ;  /* 0x00001c05ff007984 */ /* 0x000ea40008000000 */
[----:B--2---:R-:W-:-:S13]  /*50c0*/  ISETP.NE.AND P0, PT, R0, RZ, PT ;  /* 0x000000ff0000720c */ /* 0x004fda0003f05270 */
[----:B------:R-:W-:Y:S05]  /*50d0*/  @P0 BRA `(.L_x_107) ;  /* 0x0000000000580947 */ /* 0x000fea0003800000 */
[----:B------:R-:W-:-:S13]  /*50e0*/  ELECT P0, URZ, PT ;  /* 0x0000000000ff782f */ /* 0x000fda0003800000 */
[----:B------:R-:W-:Y:S05]  /*50f0*/  @!P0 BRA `(.L_x_108) ;  /* 0x0000000000608947 */ /* 0x000fea0003800000 */
[----:B------:R-:W-:Y:S01]  /*5100*/  UMOV UR4, 0x10 ;  /* 0x0000001000047882 */ /* 0x000fe20000000000 */
[----:B------:R-:W-:Y:S01]  /*5110*/  HFMA2 R0, -RZ, RZ, 0, 5.9604644775390625e-08 ;  /* 0x00000001ff007431 */ /* 0x000fe200000001ff */
[----:B------:R-:W-:-:S03]  /*5120*/  MOV R3, 0xffff ;  /* 0x0000ffff00037802 */ /* 0x000fc60000000f00 */
[----:B------:R-:W-:Y:S04]  /*5130*/  DEPBAR.LE SB2, 0x36 ;  /* 0x0000ad800000791a */ /* 0x000fe80000000000 */
[----:B------:R-:W2:Y:S02]  /*5140*/  UTCATOMSWS.FIND_AND_SET.ALIGN UP0, UR4, UR4 ;  /* 0x00000004000475e3 */ /* 0x000ea40008000800 */
[----:B--2---:R-:W-:Y:S01]  /*5150*/  MOV R4, UR4 ;  /* 0x0000000400047c02 */ /* 0x004fe20008000f00 */
[----:B------:R-:W-:Y:S06]  /*5160*/  BRA.U UP0, `(.L_x_109) ;  /* 0x0000000100187547 */ /* 0x000fec000b800000 */
.L_x_110:
[----:B------:R-:W-:Y:S05]  /*5170*/  NANOSLEEP 0x64 ;  /* 0x000000640000795d */ /* 0x000fea0003800000 */
[----:B------:R-:W-:-:S05]  /*5180*/  UMOV UR4, 0x10 ;  /* 0x0000001000047882 */ /* 0x000fca0000000000 */
[----:B------:R-:W-:Y:S04]  /*5190*/  DEPBAR.LE SB2, 0x36 ;  /* 0x0000ad800000791a */ /* 0x000fe80000000000 */
[----:B------:R-:W2:Y:S02]  /*51a0*/  UTCATOMSWS.FIND_AND_SET.ALIGN UP0, UR4, UR4 ;  /* 0x00000004000475e3 */ /* 0x000ea40008000800 */
[----:B--2---:R-:W-:Y:S01]  /*51b0*/  MOV R4, UR4 ;  /* 0x0000000400047c02 */ /* 0x004fe20008000f00 */
[----:B------:R-:W-:Y:S05]  /*51c0*/  BRA.U !UP0, `(.L_x_110) ;  /* 0xfffffffd08e87547 */ /* 0x000fea000b83ffff */
.L_x_109:
[-C--:B------:R-:W-:Y:S02]  /*51d0*/  SHF.L.U32 R3, R3, R4.reuse, RZ ;  /* 0x0000000403037219 */ /* 0x080fe400000006ff */
[----:B------:R-:W-:Y:S01]  /*51e0*/  SHF.L.U32 R0, R0, R4, RZ ;  /* 0x0000000400007219 */ /* 0x000fe200000006ff */
[----:B------:R-:W-:Y:S02]  /*51f0*/  IMAD.SHL.U32 R4, R4, 0x20, RZ ;  /* 0x0000002004047824 */ /* 0x000fe400078e00ff */
[----:B------:R2:W-:Y:S04]  /*5200*/  ATOMS.OR RZ, [UR5+0x14], R3 ;  /* 0x00001403ffff798c */ /* 0x0005e8000b000005 */
[----:B------:R2:W-:Y:S04]  /*5210*/  ATOMS.OR RZ, [UR5+0x18], R0 ;  /* 0x00001800ffff798c */ /* 0x0005e8000b000005 */
[----:B------:R2:W-:Y:S01]  /*5220*/  STS [UR6+0x430], R4 ;  /* 0x00043004ff007988 */ /* 0x0005e20008000806 */
[----:B------:R-:W-:Y:S05]  /*5230*/  BRA `(.L_x_108) ;  /* 0x0000000000107947 */ /* 0x000fea0003800000 */
.L_x_107:
[----:B------:R-:W-:Y:S02]  /*5240*/  MOV R0, 0xffffffff ;  /* 0xffffffff00007802 */ /* 0x000fe40000000f00 */
[----:B------:R-:W-:-:S03]  /*5250*/  MOV R4, 0x5280 ;  /* 0x0000528000047802 */ /* 0x000fc60000000f00 */
[----:B------:R2:W-:Y:S04]  /*5260*/  STS [UR6+0x430], R0 ;  /* 0x00043000ff007988 */ /* 0x0005e80008000806 */
[----:B-12--5:R-:W-:Y:S05]  /*5270*/  CALL.REL.NOINC `($__internal_1_$__cuda_sm10x_tcgen05_guardrail_trap_phase_invalid_during_alloc) ;  /* 0x0000005000987944 */ /* 0x026fea0003c00000 */
.L_x_108:
[----:B------:R-:W-:Y:S05]  /*5280*/  WARPSYNC.ALL ;  /* 0x0000000000007948 */ /* 0x000fea0003800000 */
[----:B------:R-:W3:Y:S01]  /*5290*/  S2UR UR4, SR_CgaCtaId ;  /* 0x00000000000479c3 */ /* 0x000ee20000008800 */
[----:B------:R-:W-:Y:S01]  /*52a0*/  UMOV UR13, 0x400 ;  /* 0x00000400000d7882 */ /* 0x000fe20000000000 */
[----:B------:R-:W-:-:S06]  /*52b0*/  NOP ;  /* 0x0000000000007918 */ /* 0x000fcc0000000000 */
[----:B------:R-:W-:Y:S06]  /*52c0*/  BAR.ARV 0x6, 0xa0 ;  /* 0x0182800000007b1d */ /* 0x000fec0000002000 */
[----:B------:R-:W4:Y:S01]  /*52d0*/  LDCU UR5, c[0x0][0x38c] ;  /* 0x00007180ff0577ac */ /* 0x000f220008000800 */
[----:B------:R-:W-:Y:S01]  /*52e0*/  LOP3.LUT R2, R2, 0xffff, RZ, 0xc0, !PT ;  /* 0x0000ffff02027812 */ /* 0x000fe200078ec0ff */
[----:B------:R-:W-:Y:S01]  /*52f0*/  IMAD.MOV.U32 R11, RZ, RZ, 0x1 ;  /* 0x00000001ff0b7424 */ /* 0x000fe200078e00ff */
[----:B------:R-:W-:Y:S01]  /*5300*/  CS2R R8, SRZ ;  /* 0x0000000000087805 */ /* 0x000fe2000001ff00 */
[----:B------:R-:W1:Y:S01]  /*5310*/  LDCU UR8, c[0x0][0x38c] ;  /* 0x00007180ff0877ac */ /* 0x000e620008000800 */
[----:B------:R-:W-:Y:S01]  /*5320*/  R2UR UR15, R2 ;  /* 0x00000000020f72ca */ /* 0x000fe200000e0000 */
[----:B------:R-:W-:Y:S01]  /*5330*/  IMAD.MOV.U32 R10, RZ, RZ, RZ ;  /* 0x000000ffff0a7224 */ /* 0x000fe200078e00ff */
[----:B------:R-:W-:Y:S01]  /*5340*/  UMOV UR18, URZ ;  /* 0x000000ff00127c82 */ /* 0x000fe20008000000 */
[----:B------:R-:W-:Y:S01]  /*5350*/  UMOV UR10, URZ ;  /* 0x000000ff000a7c82 */ /* 0x000fe20008000000 */
[----:B---3--:R-:W-:Y:S01]  /*5360*/  ULEA UR13, UR4, UR13, 0x18 ;  /* 0x0000000d040d7291 */ /* 0x008fe2000f8ec0ff */
[----:B------:R-:W-:Y:S01]  /*5370*/  UMOV UR20, 0x0 ;  /* 0x0000000000147882 */ /* 0x000fe20000000000 */
[----:B------:R-:W-:-:S02]  /*5380*/  UMOV UR21, 0x4100490 ;  /* 0x0410049000157882 */ /* 0x000fc40000000000 */
[----:B------:R-:W-:Y:S02]  /*5390*/  UIADD3 UR6, UPT, UPT, UR13, 0x2800, URZ ;  /* 0x000028000d067890 */ /* 0x000fe4000fffe0ff */
[----:B------:R-:W-:Y:S02]  /*53a0*/  UIADD3 UR7, UPT, UPT, UR13, 0x1d800, URZ ;  /* 0x0001d8000d077890 */ /* 0x000fe4000fffe0ff */
[----:B----4-:R-:W-:Y:S01]  /*53b0*/  UIADD3 UR5, UPT, UPT, UR5, 0x1f, URZ ;  /* 0x0000001f05057890 */ /* 0x010fe2000fffe0ff */
[----:B--2---:R-:W2:Y:S01]  /*53c0*/  LDS R0, [UR13+0x430] ;  /* 0x0004300dff007984 */ /* 0x004ea20008000800 */
[----:B------:R-:W-:Y:S02]  /*53d0*/  USHF.R.U32.HI UR6, URZ, 0x4, UR6 ;  /* 0x00000004ff067899 */ /* 0x000fe40008011606 */
[----:B------:R-:W-:Y:S02]  /*53e0*/  USHF.R.S32.HI UR4, URZ, 0x1f, UR5 ;  /* 0x0000001fff047899 */ /* 0x000fe40008011405 */
[----:B------:R-:W-:-:S02]  /*53f0*/  ULOP3.LUT UR6, UR6, 0x3fff, URZ, 0xc0, !UPT ;  /* 0x00003fff06067892 */ /* 0x000fc4000f8ec0ff */
[----:B------:R-:W-:Y:S02]  /*5400*/  ULEA.HI UR4, UR4, UR5, URZ, 0x5 ;  /* 0x0000000504047291 */ /* 0x000fe4000f8f28ff */
[----:B------:R-:W-:Y:S02]  /*5410*/  USHF.R.U32.HI UR5, URZ, 0x4, UR7 ;  /* 0x00000004ff057899 */ /* 0x000fe40008011607 */
[----:B------:R-:W-:Y:S02]  /*5420*/  USHF.R.S32.HI UR22, URZ, 0x5, UR4 ;  /* 0x00000005ff167899 */ /* 0x000fe40008011404 */
[----:B------:R-:W-:Y:S02]  /*5430*/  ULOP3.LUT UR5, UR5, 0x3fff, URZ, 0xc0, !UPT ;  /* 0x00003fff05057892 */ /* 0x000fe4000f8ec0ff */
[----:B------:R-:W-:Y:S02]  /*5440*/  UISETP.LT.AND UP0, UPT, UR22, 0x1, UPT ;  /* 0x000000011600788c */ /* 0x000fe4000bf01270 */
[----:B------:R-:W-:-:S02]  /*5450*/  ULOP3.LUT UR16, UR6, 0x10000, URZ, 0xfc, !UPT ;  /* 0x0001000006107892 */ /* 0x000fc4000f8efcff */
[----:B------:R-:W-:Y:S02]  /*5460*/  USEL UR23, UR22, 0x1, !UP0 ;  /* 0x0000000116177887 */ /* 0x000fe4000c000000 */
[----:B------:R-:W-:Y:S02]  /*5470*/  ULOP3.LUT UR17, UR5, 0x10000, URZ, 0xfc, !UPT ;  /* 0x0001000005117892 */ /* 0x000fe4000f8efcff */
[----:B------:R-:W-:Y:S02]  /*5480*/  UIADD3 UR23, UPT, UPT, -UR23, URZ, URZ ;  /* 0x000000ff17177290 */ /* 0x000fe4000fffe1ff */
[----:B-1----:R-:W-:Y:S01]  /*5490*/  UISETP.GE.AND UP4, UPT, UR8, 0x1, UPT ;  /* 0x000000010800788c */ /* 0x002fe2000bf86270 */
[----:B--2---:R-:W-:-:S15]  /*54a0*/  R2UR UR24, R0 ;  /* 0x00000000001872ca */ /* 0x004fde00000e0000 */
.L_x_117:
[----:B------:R-:W-:Y:S02]  /*54b0*/  LEA R0, R10, UR13, 0x3 ;  /* 0x0000000d0a007c11 */ /* 0x000fe4000f8e18ff */
[----:B------:R-:W-:Y:S02]  /*54c0*/  SHF.L.U32 R2, R9, 0x1f, RZ ;  /* 0x0000001f09027819 */ /* 0x000fe400000006ff */
[----:B------:R-:W-:Y:S01]  /*54d0*/  PLOP3.LUT P0, PT, PT, PT, UP4, 0x80, 0x8 ;  /* 0x000000000008781c */ /* 0x000fe20003f0f048 */
[----:B------:R-:W-:Y:S01]  /*54e0*/  VIADD R3, R0, 0x390 ;  /* 0x0000039000037836 */ /* 0x000fe20000000000 */
[----:B-1----:R-:W1:Y:S02]  /*54f0*/  SYNCS.PHASECHK.TRANS64.TRYWAIT P1, [R0+URZ+0x380], R2 ;  /* 0x00038002000075a7 */ /* 0x002e6400080211ff */
[----:B-1-3--:R-:W-:Y:S09]  /*5500*/  @!P1 BRA `(.L_x_111) ;  /* 0x0000004800c09947 */ /* 0x00aff20003800000 */
.L_x_268:
[----:B------:R-:W-:Y:S01]  /*5510*/  LEA R4, R10, UR13, 0x4 ;  /* 0x0000000d0a047c11 */ /* 0x000fe2000f8e20ff */
[----:B------:R-:W-:Y:S01]  /*5520*/  @UP4 ULEA UR4, UR10, UR13, 0x3 ;  /* 0x0000000d0a044291 */ /* 0x000fe2000f8e18ff */
[----:B------:R-:W-:Y:S01]  /*5530*/  PLOP3.LUT P2, PT, PT, PT, PT, 0x80, 0x8 ;  /* 0x000000000008781c */ /* 0x000fe20003f4f070 */
[----:B------:R-:W-:Y:S01]  /*5540*/  ULEA UR19, UR18, UR13, 0x3 ;  /* 0x0000000d12137291 */ /* 0x000fe2000f8e18ff */
[----:B------:R-:W-:Y:S02]  /*5550*/  PRMT R3, RZ, 0x654, R3 ;  /* 0x00000654ff037816 */ /* 0x000fe40000000003 */
[----:B------:R-:W2:Y:S01]  /*5560*/  LDS.128 R4, [R4+0x410] ;  /* 0x0004100004047984 */ /* 0x000ea20000000c00 */
[----:B-1----:R-:W-:Y:S02]  /*5570*/  @P0 SHF.L.U32 R2, R8, 0x1f, RZ ;  /* 0x0000001f08020819 */ /* 0x002fe400000006ff */
[----:B------:R-:W-:Y:S01]  /*5580*/  SHF.L.U32 R0, R11, 0x1f, RZ ;  /* 0x0000001f0b007819 */ /* 0x000fe200000006ff */
[----:B------:R-:W-:Y:S01]  /*5590*/  @!PT LDS RZ, [RZ] ;  /* 0x00000000fffff984 */ /* 0x000fe20000000800 */
[----:B------:R-:W-:Y:S01]  /*55a0*/  @!PT LDS RZ, [RZ] ;  /* 0x00000000fffff984 */ /* 0x000fe20000000800 */
[----:B------:R-:W-:Y:S01]  /*55b0*/  @!PT LDS RZ, [RZ] ;  /* 0x00000000fffff984 */ /* 0x000fe20000000800 */
[----:B------:R-:W-:Y:S01]  /*55c0*/  @!PT LDS RZ, [RZ] ;  /* 0x00000000fffff984 */ /* 0x000fe20000000800 */
[----:B------:R1:W-:Y:S06]  /*55d0*/  MEMBAR.ALL.CTA ;  /* 0x0000000000007992 */ /* 0x0003ec0000008000 */
[----:B-1----:R-:W1:Y:S02]  /*55e0*/  FENCE.VIEW.ASYNC.S ;  /* 0x00000000000073c6 */ /* 0x002e640000000000 */
[----:B-1----:R1:W-:Y:S01]  /*55f0*/  SYNCS.ARRIVE.TRANS64.RED.A1T0 RZ, [R3+URZ], RZ ;  /* 0x000000ff03ff79a7 */ /* 0x0023e200081004ff */
[----:B------:R1:W3:Y:S01]  /*5600*/  @P0 SYNCS.PHASECHK.TRANS64.TRYWAIT P2, [UR4], R2 ;  /* 0x00000002ff0005a7 */ /* 0x0002e20008041104 */
[----:B--2---:R-:W-:Y:S01]  /*5610*/  LOP3.LUT P1, RZ, R6, 0x1, RZ, 0xc0, !PT ;  /* 0x0000000106ff7812 */ /* 0x004fe2000782c0ff */
[----:B------:R-:W2:Y:S02]  /*5620*/  SYNCS.PHASECHK.TRANS64.TRYWAIT P0, [UR19+0x3c0], R0 ;  /* 0x0003c000ff0075a7 */ /* 0x000ea40008001113 */
[----:B-123--:R-:W-:Y:S10]  /*5630*/  @!P0 BRA `(.L_x_112) ;  /* 0x0000004800888947 */ /* 0x00eff40003800000 */
.L_x_270:
[----:B------:R-:W-:Y:S01]  /*5640*/  IADD3 R10, PT, PT, R10, 0x1, RZ ;  /* 0x000000010a0a7810 */ /* 0x000fe20007ffe0ff */
[----:B------:R-:W-:Y:S06]  /*5650*/  BRA.U !UP4, `(.L_x_113) ;  /* 0x000000010ca07547 */ /* 0x000fec000b800000 */
[----:B------:R-:W-:Y:S02]  /*5660*/  ULEA.HI UR4, UR18, UR18, URZ, 0x1 ;  /* 0x0000001212047291 */ /* 0x000fe4000f8f08ff */
[----:B------:R-:W-:Y:S02]  /*5670*/  UPLOP3.LUT UP2, UPT, UPT, UPT, UPT, 0x40, 0x4 ;  /* 0x000000000004789c */ /* 0x000fe40003f4e870 */
[----:B------:R-:W-:Y:S02]  /*5680*/  USHF.L.U32 UR5, UR4, 0x5, URZ ;  /* 0x0000000504057899 */ /* 0x000fe400080006ff */
[----:B------:R-:W-:Y:S02]  /*5690*/  ULOP3.LUT UR14, UR4, 0xffe, URZ, 0xc0, !UPT ;  /* 0x00000ffe040e7892 */ /* 0x000fe4000f8ec0ff */
[----:B------:R-:W-:Y:S02]  /*56a0*/  ULOP3.LUT UR4, UR5, 0xffffffc0, URZ, 0xc0, !UPT ;  /* 0xffffffc005047892 */ /* 0x000fe4000f8ec0ff */
[----:B------:R-:W-:-:S02]  /*56b0*/  UIADD3 UR14, UPT, UPT, -UR14, UR18, URZ ;  /* 0x000000120e0e7290 */ /* 0x000fc4000fffe1ff */
[----:B------:R-:W-:Y:S01]  /*56c0*/  UIADD3 UR4, UPT, UPT, UR24, UR4, URZ ;  /* 0x0000000418047290 */ /* 0x000fe2000fffe0ff */
[----:B------:R-:W-:Y:S01]  /*56d0*/  UMOV UR12, UR23 ;  /* 0x00000017000c7c82 */ /* 0x000fe20008000000 */
[----:B------:R-:W-:Y:S02]  /*56e0*/  UMOV UR11, UR22 ;  /* 0x00000016000b7c82 */ /* 0x000fe40008000000 */
[----:B------:R-:W-:Y:S01]  /*56f0*/  ULEA UR14, UR14, UR4, 0x14 ;  /* 0x000000040e0e7291 */ /* 0x000fe2000f8ea0ff */
[----:B------:R-:W-:-:S11]  /*5700*/  UMOV UR5, UR10 ;  /* 0x0000000a00057c82 */ /* 0x000fd60008000000 */
.L_x_116:
[----:B------:R-:W-:Y:S02]  /*5710*/  UIADD3 UR12, UPT, UPT, UR12, 0x1, URZ ;  /* 0x000000010c0c7890 */ /* 0x000fe4000fffe0ff */
[----:B--2---:R-:W-:Y:S02]  /*5720*/  ULEA UR6, UR5, UR13, 0x3 ;  /* 0x0000000d05067291 */ /* 0x004fe4000f8e18ff */
[----:B------:R-:W-:Y:S01]  /*5730*/  UISETP.NE.AND UP3, UPT, UR12, URZ, UPT ;  /* 0x000000ff0c00728c */ /* 0x000fe2000bf65270 */
[----:B---3--:R-:W-:Y:S10]  /*5740*/  @P2 BRA `(.L_x_114) ;  /* 0x00000000000c2947 */ /* 0x008ff40003800000 */
[----:B-1----:R-:W-:Y:S04]  /*5750*/  SHF.L.U32 R2, R8, 0x1f, RZ ;  /* 0x0000001f08027819 */ /* 0x002fe800000006ff */
[----:B------:R-:W1:Y:S02]  /*5760*/  SYNCS.PHASECHK.TRANS64.TRYWAIT P0, [UR6], R2 ;  /* 0x00000002ff0075a7 */ /* 0x000e640008001106 */
[----:B-1----:R-:W-:Y:S05]  /*5770*/  @!P0 BRA `(.L_x_115) ;  /* 0x0000004800508947 */ /* 0x002fea0003800000 */
.L_x_114:
[----:B------:R-:W-:Y:S01]  /*5780*/  UISETP.NE.AND UP0, UPT, UR11, 0x1, UPT ;  /* 0x000000010b00788c */ /* 0x000fe2000bf05270 */
[----:B------:R-:W-:Y:S01]  /*5790*/  PLOP3.LUT P2, PT, PT, PT, PT, 0x80, 0x8 ;  /* 0x000000000008781c */ /* 0x000fe20003f4f070 */
[----:B------:R-:W-:Y:S02]  /*57a0*/  UIADD3 UR4, UPT, UPT, UR5, 0x1, URZ ;  /* 0x0000000105047890 */ /* 0x000fe4000fffe0ff */
[----:B------:R-:W-:Y:S02]  /*57b0*/  ULEA UR8, UR5, UR17, 0x7 ;  /* 0x0000001105087291 */ /* 0x000fe4000f8e38ff */
[----:B------:R-:W-:Y:S01]  /*57c0*/  UISETP.NE.AND UP1, UPT, UR4, 0x36, UPT ;  /* 0x000000360400788c */ /* 0x000fe2000bf25270 */
[----:B------:R-:W-:Y:S01]  /*57d0*/  PLOP3.LUT P0, PT, PT, PT, UP0, 0x80, 0x8 ;  /* 0x000000000008781c */ /* 0x000fe20003f0f008 */
[----:B------:R-:W-:Y:S02]  /*57e0*/  UIADD3 UR11, UPT, UPT, UR11, -0x1, URZ ;  /* 0xffffffff0b0b7890 */ /* 0x000fe4000fffe0ff */
[----:B------:R-:W-:Y:S02]  /*57f0*/  USEL UR7, URZ, 0x1, UP1 ;  /* 0x00000001ff077887 */ /* 0x000fe40008800000 */
[----:B------:R-:W-:Y:S01]  /*5800*/  USEL UR10, UR4, URZ, UP1 ;  /* 0x000000ff040a7287 */ /* 0x000fe20008800000 */
[----:B------:R-:W-:Y:S03]  /*5810*/  UMOV UR9, 0xc0004010 ;  /* 0xc000401000097882 */ /* 0x000fe60000000000 */
[----:B------:R-:W-:Y:S01]  /*5820*/  @UP0 ULEA UR4, UR10, UR13, 0x3 ;  /* 0x0000000d0a040291 */ /* 0x000fe2000f8e18ff */
[----:B------:R-:W-:Y:S01]  /*5830*/  LOP3.LUT R8, R8, UR7, RZ, 0x3c, !PT ;  /* 0x0000000708087c12 */ /* 0x000fe2000f8e3cff */
[----:B------:R-:W-:Y:S03]  /*5840*/  UMOV UR7, 0xc0004010 ;  /* 0xc000401000077882 */ /* 0x000fe60000000000 */
[----:B-1----:R-:W-:Y:S04]  /*5850*/  @P0 SHF.L.U32 R0, R8, 0x1f, RZ ;  /* 0x0000001f08000819 */ /* 0x002fe800000006ff */
[----:B------:R2:W3:Y:S01]  /*5860*/  @P0 SYNCS.PHASECHK.TRANS64.TRYWAIT P2, [UR4], R0 ;  /* 0x00000000ff0005a7 */ /* 0x0004e20008041104 */
[----:B------:R-:W-:Y:S02]  /*5870*/  UIADD3 UR4, UPT, UPT, UR6, 0x1b0, URZ ;  /* 0x000001b006047890 */ /* 0x000fe4000fffe0ff */
[----:B------:R-:W-:Y:S03]  /*5880*/  ULEA UR6, UR5, UR16, 0x7 ;  /* 0x0000001005067291 */ /* 0x000fe6000f8e38ff */
[----:B------:R-:W-:Y:S06]  /*5890*/  UMOV UR5, UR10 ;  /* 0x0000000a00057c82 */ /* 0x000fec0008000000 */
[----:B------:R2:W-:Y:S01]  /*58a0*/  UTCQMMA gdesc[UR6], gdesc[UR8], tmem[UR14], tmem[UR20], idesc[UR21], UP2 ;  /* 0x00ff1408060075ea */ /* 0x0005e2000900030e */
[----:B------:R-:W-:Y:S01]  /*58b0*/  UPLOP3.LUT UP2, UPT, UPT, UPT, UPT, 0x80, 0x8 ;  /* 0x000000000008789c */ /* 0x000fe20003f4f070 */
[----:B------:R2:W-:Y:S01]  /*58c0*/  UTCBAR.MULTICAST [UR4], URZ, UR15 ;  /* 0x000000ff040073e9 */ /* 0x0005e2000800080f */
[----:B------:R-:W-:Y:S09]  /*58d0*/  BRA.U UP3, `(.L_x_116) ;  /* 0xfffffffd038c7547 */ /* 0x000ff2000b83ffff */
.L_x_113:
[----:B--2---:R-:W-:Y:S01]  /*58e0*/  UIADD3 UR4, UPT, UPT, UR18, 0x1, URZ ;  /* 0x0000000112047890 */ /* 0x004fe2000fffe0ff */
[C---:B------:R-:W-:Y:S01]  /*58f0*/  ISETP.NE.AND P0, PT, R10.reuse, 0x2, PT ;  /* 0x000000020a00780c */ /* 0x040fe20003f05270 */
[----:B------:R-:W-:Y:S02]  /*5900*/  UIADD3 UR5, UPT, UPT, UR19, 0x3a0, URZ ;  /* 0x000003a013057890 */ /* 0x000fe4000fffe0ff */
[----:B------:R-:W-:Y:S01]  /*5910*/  UISETP.NE.AND UP0, UPT, UR4, 0x4, UPT ;  /* 0x000000040400788c */ /* 0x000fe2000bf05270 */
[----:B-1----:R-:W-:Y:S02]  /*5920*/  SEL R0, RZ, 0x1, P0 ;  /* 0x00000001ff007807 */ /* 0x002fe40000000000 */
[----:B------:R-:W-:Y:S01]  /*5930*/  SEL R10, R10, RZ, P0 ;  /* 0x000000ff0a0a7207 */ /* 0x000fe20000000000 */
[----:B------:R-:W-:Y:S01]  /*5940*/  USEL UR6, URZ, 0x1, UP0 ;  /* 0x00000001ff067887 */ /* 0x000fe20008000000 */
[----:B------:R-:W-:Y:S01]  /*5950*/  LOP3.LUT R9, R9, R0, RZ, 0x3c, !PT ;  /* 0x0000000009097212 */ /* 0x000fe200078e3cff */
[----:B------:R-:W-:Y:S01]  /*5960*/  USEL UR18, UR4, URZ, UP0 ;  /* 0x000000ff04127287 */ /* 0x000fe20008000000 */
[----:B------:R1:W-:Y:S03]  /*5970*/  UTCBAR [UR5], URZ ;  /* 0x000000ff050073e9 */ /* 0x0003e600080000ff */
[----:B------:R-:W-:Y:S01]  /*5980*/  LOP3.LUT R11, R11, UR6, RZ, 0x3c, !PT ;  /* 0x000000060b0b7c12 */ /* 0x000fe2000f8e3cff */
[----:B------:R-:W-:Y:S07]  /*5990*/  @P1 BRA `(.L_x_117) ;  /* 0xfffffff800c41947 */ /* 0x000fee000383ffff */
[----:B------:R-:W2:Y:S01]  /*59a0*/  S2UR UR8, SR_CgaCtaId ;  /* 0x00000000000879c3 */ /* 0x000ea20000008800 */
[----:B------:R-:W-:Y:S01]  /*59b0*/  ELECT P0, URZ, PT ;  /* 0x0000000000ff782f */ /* 0x000fe20003800000 */
[----:B------:R-:W-:Y:S01]  /*59c0*/  IMAD.MOV.U32 R0, RZ, RZ, 0x1 ;  /* 0x00000001ff007424 */ /* 0x000fe200078e00ff */
[----:B------:R-:W-:Y:S01]  /*59d0*/  UIADD3 UR13, UPT, UPT, UR13, 0x3c0, URZ ;  /* 0x000003c00d0d7890 */ /* 0x000fe2000fffe0ff */
[----:B------:R-:W-:Y:S01]  /*59e0*/  SHF.L.U32 R2, R11, 0x1f, RZ ;  /* 0x0000001f0b027819 */ /* 0x000fe200000006ff */
[----:B------:R-:W-:-:S03]  /*59f0*/  UMOV UR4, 0x40 ;  /* 0x0000004000047882 */ /* 0x000fc60000000000 */
[----:B------:R-:W-:Y:S01]  /*5a00*/  UVIRTCOUNT.DEALLOC.SMPOOL 0x80 ;  /* 0x000000800000784c */ /* 0x000fe20000000000 */
[----:B--2---:R-:W-:Y:S02]  /*5a10*/  ULEA UR8, UR8, UR4, 0x18 ;  /* 0x0000000408087291 */ /* 0x004fe4000f8ec0ff */
[----:B------:R-:W-:-:S07]  /*5a20*/  ULEA UR4, UR18, UR13, 0x3 ;  /* 0x0000000d12047291 */ /* 0x000fce000f8e18ff */
[----:B------:R2:W-:Y:S02]  /*5a30*/  @P0 STS.U8 [UR8+0x1c], R0 ;  /* 0x00001c00ff000988 */ /* 0x0005e40008000008 */
[----:B------:R-:W4:Y:S02]  /*5a40*/  SYNCS.PHASECHK.TRANS64.TRYWAIT P0, [UR4], R2 ;  /* 0x00000002ff0075a7 */ /* 0x000f240008001104 */
[----:B--2-4-:R-:W-:Y:S05]  /*5a50*/  @!P0 BRA `(.L_x_118) ;  /* 0x0000004400b08947 */ /* 0x014fea0003800000 */
.L_x_273:
[----:B------:R-:W-:-:S04]  /*5a60*/  UIADD3 UR4, UPT, UPT, UR18, 0x1, URZ ;  /* 0x0000000112047890 */ /* 0x000fc8000fffe0ff */
[----:B------:R-:W-:-:S04]  /*5a70*/  UISETP.NE.AND UP0, UPT, UR4, 0x4, UPT ;  /* 0x000000040400788c */ /* 0x000fc8000bf05270 */
[----:B------:R-:W-:Y:S02]  /*5a80*/  USEL UR6, URZ, 0x1, UP0 ;  /* 0x00000001ff067887 */ /* 0x000fe40008000000 */
[----:B------:R-:W-:-:S04]  /*5a90*/  USEL UR4, UR4, URZ, UP0 ;  /* 0x000000ff04047287 */ /* 0x000fc80008000000 */
[----:B-1----:R-:W-:Y:S01]  /*5aa0*/  ULEA UR5, UR4, UR13, 0x3 ;  /* 0x0000000d04057291 */ /* 0x002fe2000f8e18ff */
[----:B--2---:R-:W-:-:S04]  /*5ab0*/  LOP3.LUT R2, R11, UR6, RZ, 0x3c, !PT ;  /* 0x000000060b027c12 */ /* 0x004fc8000f8e3cff */
[----:B------:R-:W-:-:S04]  /*5ac0*/  SHF.L.U32 R3, R2, 0x1f, RZ ;  /* 0x0000001f02037819 */ /* 0x000fc800000006ff */
[----:B------:R-:W1:Y:S02]  /*5ad0*/  SYNCS.PHASECHK.TRANS64.TRYWAIT P0, [UR5], R3 ;  /* 0x00000003ff0075a7 */ /* 0x000e640008001105 */
[----:B-1----:R-:W-:Y:S05]  /*5ae0*/  @!P0 BRA `(.L_x_119) ;  /* 0x0000004400a48947 */ /* 0x002fea0003800000 */
.L_x_275:
        /* <DEDUP_REMOVED lines=9> */
.L_x_277:
[----:B------:R-:W-:-:S04]  /*5b80*/  UIADD3 UR4, UPT, UPT, UR4, 0x1, URZ ;  /* 0x0000000104047890 */ /* 0x000fc8000fffe0ff */
[----:B------:R-:W-:-:S04]  /*5b90*/  UISETP.NE.AND UP0, UPT, UR4, 0x4, UPT ;  /* 0x000000040400788c */ /* 0x000fc8000bf05270 */
[----:B------:R-:W-:Y:S02]  /*5ba0*/  USEL UR5, URZ, 0x1, UP0 ;  /* 0x00000001ff057887 */ /* 0x000fe40008000000 */
[----:B------:R-:W-:-:S04]  /*5bb0*/  USEL UR4, UR4, URZ, UP0 ;  /* 0x000000ff04047287 */ /* 0x000fc80008000000 */
[----:B------:R-:W-:Y:S01]  /*5bc0*/  ULEA UR4, UR4, UR13, 0x3 ;  /* 0x0000000d04047291 */ /* 0x000fe2000f8e18ff */
[----:B------:R-:W-:-:S04]  /*5bd0*/  LOP3.LUT R2, R2, UR5, RZ, 0x3c, !PT ;  /* 0x0000000502027c12 */ /* 0x000fc8000f8e3cff */
[----:B------:R-:W-:-:S04]  /*5be0*/  SHF.L.U32 R2, R2, 0x1f, RZ ;  /* 0x0000001f02027819 */ /* 0x000fc800000006ff */
[----:B------:R-:W2:Y:S02]  /*5bf0*/  SYNCS.PHASECHK.TRANS64.TRYWAIT P0, [UR4], R2 ;  /* 0x00000002ff0075a7 */ /* 0x000ea40008001104 */
[----:B--2---:R-:W-:Y:S05]  /*5c00*/  @!P0 BRA `(.L_x_121) ;  /* 0x00000044008c8947 */ /* 0x004fea0003800000 */
.L_x_279:
[----:B------:R-:W-:Y:S01]  /*5c10*/  NOP ;  /* 0x0000000000007918 */ /* 0x000fe20000000000 */
[----:B-1----:R-:W1:Y:S01]  /*5c20*/  LDS R0, [UR8+0x14] ;  /* 0x00001408ff007984 */ /* 0x002e620008000800 */
[----:B------:R-:W-:Y:S01]  /*5c30*/  ULOP3.LUT UR4, UR24, 0xffff, URZ, 0xc0, !UPT ;  /* 0x0000ffff18047892 */ /* 0x000fe2000f8ec0ff */
[----:B------:R-:W-:Y:S01]  /*5c40*/  UMOV UR5, 0xffff ;  /* 0x0000ffff00057882 */ /* 0x000fe20000000000 */
[----:B------:R-:W-:Y:S02]  /*5c50*/  UMOV UR6, 0x1 ;  /* 0x0000000100067882 */ /* 0x000fe40000000000 */
[----:B------:R-:W-:-:S04]  /*5c60*/  USHF.R.U32.HI UR4, URZ, 0x5, UR4 ;  /* 0x00000005ff047899 */ /* 0x000fc80008011604 */
[----:B------:R-:W-:Y:S02]  /*5c70*/  USHF.L.U32 UR5, UR5, UR4, URZ ;  /* 0x0000000405057299 */ /* 0x000fe400080006ff */
[----:B------:R-:W-:-:S04]  /*5c80*/  USHF.L.U32 UR4, UR6, UR4, URZ ;  /* 0x0000000406047299 */ /* 0x000fc800080006ff */
[----:B-1----:R-:W-:-:S04]  /*5c90*/  LOP3.LUT R0, R0, UR5, RZ, 0xc0, !PT ;  /* 0x0000000500007c12 */ /* 0x002fc8000f8ec0ff */
[----:B------:R-:W-:-:S13]  /*5ca0*/  ISETP.NE.AND P0, PT, R0, UR5, PT ;  /* 0x0000000500007c0c */ /* 0x000fda000bf05270 */
[----:B------:R-:W-:Y:S05]  /*5cb0*/  @P0 BRA `(.L_x_122) ;  /* 0x0000000000580947 */ /* 0x000fea0003800000 */
[----:B------:R-:W1:Y:S02]  /*5cc0*/  LDS R0, [UR8+0x18] ;  /* 0x00001808ff007984 */ /* 0x000e640008000800 */
[----:B-1----:R-:W-:-:S04]  /*5cd0*/  LOP3.LUT R0, R0, UR4, RZ, 0xc0, !PT ;  /* 0x0000000400007c12 */ /* 0x002fc8000f8ec0ff */
[----:B------:R-:W-:-:S13]  /*5ce0*/  ISETP.NE.AND P0, PT, R0, UR4, PT ;  /* 0x0000000400007c0c */ /* 0x000fda000bf05270 */
[----:B------:R-:W-:Y:S05]  /*5cf0*/  @P0 BRA `(.L_x_123) ;  /* 0x00000000003c0947 */ /* 0x000fea0003800000 */
[----:B------:R-:W1:Y:S01]  /*5d00*/  S2R R2, SR_LANEID ;  /* 0x0000000000027919 */ /* 0x000e620000000000 */
[----:B------:R-:W-:-:S06]  /*5d10*/  ULOP3.LUT UR5, URZ, UR5, URZ, 0x33, !UPT ;  /* 0x00000005ff057292 */ /* 0x000fcc000f8e33ff */
[----:B------:R-:W-:-:S04]  /*5d20*/  IMAD.U32 R0, RZ, RZ, UR5 ;  /* 0x00000005ff007e24 */ /* 0x000fc8000f8e00ff */
[----:B------:R2:W4:Y:S02]  /*5d30*/  REDUX UR7, R0 ;  /* 0x00000000000773c4 */ /* 0x0005240000000000 */
[----:B------:R1:W-:Y:S01]  /*5d40*/  UTCATOMSWS.AND URZ, UR5 ;  /* 0x0000000500ff79e3 */ /* 0x0003e20008000000 */
[----:B--2---:R-:W-:Y:S01]  /*5d50*/  LOP3.LUT R0, RZ, UR4, RZ, 0x33, !PT ;  /* 0x00000004ff007c12 */ /* 0x004fe2000f8e33ff */
[----:B------:R-:W-:Y:S02]  /*5d60*/  VOTEU.ANY UR4, UPT, PT ;  /* 0x0000000000047886 */ /* 0x000fe400038e0100 */
[----:B------:R-:W-:Y:S02]  /*5d70*/  UFLO.U32 UR4, UR4 ;  /* 0x00000004000472bd */ /* 0x000fe400080e0000 */
[----:B------:R-:W2:Y:S04]  /*5d80*/  REDUX UR6, R0 ;  /* 0x00000000000673c4 */ /* 0x000ea80000000000 */
[----:B-1----:R-:W-:-:S02]  /*5d90*/  ISETP.EQ.U32.AND P0, PT, R2, UR4, PT ;  /* 0x0000000402007c0c */ /* 0x002fc4000bf02070 */
[----:B----4-:R-:W-:-:S11]  /*5da0*/  MOV R2, UR7 ;  /* 0x0000000700027c02 */ /* 0x010fd60008000f00 */
[----:B------:R1:W-:Y:S01]  /*5db0*/  @P0 ATOMS.AND RZ, [UR8+0x14], R2 ;  /* 0x00001402ffff098c */ /* 0x0003e2000a800008 */
[----:B--2---:R-:W-:-:S05]  /*5dc0*/  IMAD.U32 R0, RZ, RZ, UR6 ;  /* 0x00000006ff007e24 */ /* 0x004fca000f8e00ff */
[----:B------:R1:W-:Y:S01]  /*5dd0*/  @P0 ATOMS.AND RZ, [UR8+0x18], R0 ;  /* 0x00001800ffff098c */ /* 0x0003e2000a800008 */
[----:B------:R-:W-:Y:S05]  /*5de0*/  BRA `(.L_x_124) ;  /* 0x0000000000147947 */ /* 0x000fea0003800000 */
.L_x_123:
[----:B------:R-:W-:Y:S02]  /*5df0*/  MOV R2, 0x5e10 ;  /* 0x00005e1000027802 */ /* 0x000fe40000000f00 */
[----:B---3-5:R-:W-:Y:S05]  /*5e00*/  CALL.REL.NOINC `($__internal_0_$__cuda_sm10x_tcgen05_guardrail_trap_col_being_dealloced_not_returned_by_alloc) ;  /* 0x0000004400a87944 */ /* 0x028fea0003c00000 */
[----:B------:R-:W-:Y:S05]  /*5e10*/  BRA `(.L_x_124) ;  /* 0x0000000000087947 */ /* 0x000fea0003800000 */
.L_x_122:
[----:B------:R-:W-:Y:S02]  /*5e20*/  MOV R2, 0x5e40 ;  /* 0x00005e4000027802 */ /* 0x000fe40000000f00 */
[----:B---3-5:R-:W-:Y:S05]  /*5e30*/  CALL.REL.NOINC `($__internal_2_$__cuda_sm10x_tcgen05_guardrail_trap_unallocated_columns_being_dealloced) ;  /* 0x0000004400b47944 */ /* 0x028fea0003c00000 */
.L_x_124:
[----:B------:R-:W-:Y:S01]  /*5e40*/  NOP ;  /* 0x0000000000007918 */ /* 0x000fe20000000000 */
[----:B------:R-:W-:Y:S05]  /*5e50*/  EXIT ;  /* 0x000000000000794d */ /* 0x000fea0003800000 */
.L_x_106:
[----:B------:R-:W-:-:S09]  /*5e60*/  UISETP.NE.OR UP0, UPT, UR18, 0x3, !UP3 ;  /* 0x000000031200788c */ /* 0x000fd2000df05670 */
[----:B------:R-:W-:Y:S05]  /*5e70*/  BRA.U UP0, `(.L_x_125) ;  /* 0x0000000d00347547 */ /* 0x000fea000b800000 */
[----:B------:R-:W2:Y:S01]  /*5e80*/  LDCU.64 UR4, c[0x0][0x888] ;  /* 0x00011100ff0477ac */ /* 0x000ea20008000a00 */
[----:B------:R-:W3:Y:S01]  /*5e90*/  LDC.64 R12, c[0x0][0x348] ;  /* 0x0000d200ff0c7b82 */ /* 0x000ee20000000a00 */
[----:B------:R-:W-:Y:S02]  /*5ea0*/  HFMA2 R9, -RZ, RZ, 0, 0 ;  /* 0x00000000ff097431 */ /* 0x000fe400000001ff */
[----:B------:R-:W-:Y:S01]  /*5eb0*/  IMAD.MOV.U32 R11, RZ, RZ, 0x1 ;  /* 0x00000001ff0b7424 */ /* 0x000fe200078e00ff */
[----:B------:R-:W4:Y:S01]  /*5ec0*/  LDCU UR33, c[0x0][0x370] ;  /* 0x00006e00ff2177ac */ /* 0x000f220008000800 */
[----:B------:R-:W-:Y:S01]  /*5ed0*/  IMAD.MOV.U32 R10, RZ, RZ, RZ ;  /* 0x000000ffff0a7224 */ /* 0x000fe200078e00ff */
[----:B------:R-:W-:Y:S01]  /*5ee0*/  MOV R3, 0x1000 ;  /* 0x0000100000037802 */ /* 0x000fe20000000f00 */
[----:B------:R-:W4:Y:S01]  /*5ef0*/  LDCU.128 UR28, c[0x0][0xb10] ;  /* 0x00016200ff1c77ac */ /* 0x000f220008000c00 */
[----:B------:R-:W1:Y:S01]  /*5f00*/  LDCU UR32, c[0x0][0x374] ;  /* 0x00006e80ff2077ac */ /* 0x000e620008000800 */
[----:B------:R-:W1:Y:S01]  /*5f10*/  LDCU.64 UR26, c[0x0][0x890] ;  /* 0x00011200ff1a77ac */ /* 0x000e620008000a00 */
[----:B--2---:R-:W-:Y:S01]  /*5f20*/  UISETP.NE.U32.AND UP0, UPT, UR4, URZ, UPT ;  /* 0x000000ff0400728c */ /* 0x004fe2000bf05070 */
[----:B------:R-:W2:Y:S01]  /*5f30*/  LDCU UR16, c[0x0][0xb0c] ;  /* 0x00016180ff1077ac */ /* 0x000ea20008000800 */
[----:B------:R-:W3:Y:S01]  /*5f40*/  LDCU UR38, c[0x0][0xb20] ;  /* 0x00016400ff2677ac */ /* 0x000ee20008000800 */
[----:B------:R-:W3:Y:S01]  /*5f50*/  LDCU UR4, c[0x0][0xb30] ;  /* 0x00016600ff0477ac */ /* 0x000ee20008000800 */
[----:B------:R-:W-:Y:S01]  /*5f60*/  UMOV UR17, 0x400 ;  /* 0x0000040000117882 */ /* 0x000fe20000000000 */
[----:B----4-:R-:W-:-:S02]  /*5f70*/  UIMAD.WIDE.U32 UR6, UR33, UR28, URZ ;  /* 0x0000001c210672a5 */ /* 0x010fc4000f8e00ff */
[----:B-1----:R-:W-:Y:S02]  /*5f80*/  UIMAD.WIDE.U32 UR8, UR32, UR31, URZ ;  /* 0x0000001f200872a5 */ /* 0x002fe4000f8e00ff */
[----:B------:R-:W-:Y:S02]  /*5f90*/  ULEA UR17, UR48, UR17, 0x18 ;  /* 0x0000001130117291 */ /* 0x000fe4000f8ec0ff */
[----:B------:R-:W-:Y:S02]  /*5fa0*/  UISETP.NE.AND.EX UP5, UPT, UR5, URZ, UPT, UP0 ;  /* 0x000000ff0500728c */ /* 0x000fe4000bfa5300 */
[----:B------:R-:W-:Y:S02]  /*5fb0*/  UISETP.NE.U32.AND UP6, UPT, UR26, URZ, UPT ;  /* 0x000000ff1a00728c */ /* 0x000fe4000bfc5070 */
[----:B------:R-:W-:Y:S02]  /*5fc0*/  UIADD3 UR5, UPT, UPT, UR17, 0x360, URZ ;  /* 0x0000036011057890 */ /* 0x000fe4000fffe0ff */
[----:B------:R-:W-:Y:S01]  /*5fd0*/  UISETP.NE.AND UP0, UPT, UR42, 0x1, UPT ;  /* 0x000000012a00788c */ /* 0x000fe2000bf05270 */
[----:B------:R-:W-:Y:S01]  /*5fe0*/  UMOV UR35, UR7 ;  /* 0x0000000700237c82 */ /* 0x000fe20008000000 */
[----:B------:R-:W-:Y:S01]  /*5ff0*/  UMOV UR34, UR9 ;  /* 0x0000000900227c82 */ /* 0x000fe20008000000 */
[----:B------:R-:W-:-:S02]  /*6000*/  USEL UR37, URZ, 0x1, UP4 ;  /* 0x00000001ff257887 */ /* 0x000fc4000a000000 */
[----:B--2---:R-:W-:Y:S02]  /*6010*/  UISETP.NE.AND UP0, UPT, UR16, 0x1, UPT ;  /* 0x000000011000788c */ /* 0x004fe4000bf05270 */
[----:B------:R-:W-:Y:S02]  /*6020*/  UPLOP3.LUT UP4, UPT, UPT, UPT, UPT, 0x40, 0x4 ;  /* 0x000000000004789c */ /* 0x000fe40003f8e870 */
[----:B------:R-:W-:Y:S01]  /*6030*/  UISETP.GE.AND UP2, UPT, UR42, 0x1, UPT ;  /* 0x000000012a00788c */ /* 0x000fe2000bf46270 */
[----:B------:R-:W1:Y:S01]  /*6040*/  LDCU.64 UR14, c[0x0][0xb28] ;  /* 0x00016500ff0e77ac */ /* 0x000e620008000a00 */
[----:B------:R-:W-:Y:S02]  /*6050*/  UISETP.NE.AND.EX UP6, UPT, UR27, URZ, UPT, UP6 ;  /* 0x000000ff1b00728c */ /* 0x000fe4000bfc5360 */
[----:B------:R-:W-:Y:S02]  /*6060*/  UPRMT UR48, UR48, 0x654, UR5 ;  /* 0x0000065430307896 */ /* 0x000fe40008000005 */
[----:B------:R-:W-:-:S02]  /*6070*/  USHF.R.U32.HI UR35, URZ, UR29, UR35 ;  /* 0x0000001dff237299 */ /* 0x000fc40008011623 */
[----:B---3--:R-:W-:Y:S02]  /*6080*/  USHF.R.U32.HI UR34, URZ, UR38, UR34 ;  /* 0x00000026ff227299 */ /* 0x008fe40008011622 */
[----:B------:R-:W-:Y:S02]  /*6090*/  UISETP.NE.AND UP0, UPT, UR30, 0x1, UPT ;  /* 0x000000011e00788c */ /* 0x000fe4000bf05270 */
[----:B------:R-:W-:-:S11]  /*60a0*/  UISETP.NE.AND UP3, UPT, UR4, 0x1, UPT ;  /* 0x000000010400788c */ /* 0x000fd6000bf65270 */
.L_x_133:
[C---:B------:R-:W-:Y:S02]  /*60b0*/  LEA R8, R10.reuse, UR17, 0x3 ;  /* 0x000000110a087c11 */ /* 0x040fe4000f8e18ff */
[----:B------:R-:W-:Y:S02]  /*60c0*/  SHF.L.U32 R0, R9, 0x1f, RZ ;  /* 0x0000001f09007819 */ /* 0x000fe400000006ff */
[----:B------:R-:W-:Y:S02]  /*60d0*/  LEA R4, R10, UR17, 0x4 ;  /* 0x000000110a047c11 */ /* 0x000fe4000f8e20ff */
[----:B--2---:R-:W2:Y:S02]  /*60e0*/  SYNCS.PHASECHK.TRANS64.TRYWAIT P0, [R8+URZ+0x380], R0 ;  /* 0x00038000080075a7 */ /* 0x004ea400080011ff */
[----:B--2---:R-:W-:Y:S05]  /*60f0*/  @!P0 BRA `(.L_x_126) ;  /* 0x0000004000688947 */ /* 0x004fea0003800000 */
.L_x_280:
[----:B------:R-:W3:Y:S01]  /*6100*/  LDS.128 R4, [R4+0x410] ;  /* 0x0004100004047984 */ /* 0x000ee20000000c00 */
[----:B------:R-:W-:Y:S01]  /*6110*/  UISETP.GE.AND UP0, UPT, UR42, 0x1, UPT ;  /* 0x000000012a00788c */ /* 0x000fe2000bf06270 */
[----:B------:R-:W-:Y:S01]  /*6120*/  @!PT LDS RZ, [RZ] ;  /* 0x00000000fffff984 */ /* 0x000fe20000000800 */
[----:B------:R-:W-:Y:S01]  /*6130*/  @!PT LDS RZ, [RZ] ;  /* 0x00000000fffff984 */ /* 0x000fe20000000800 */
[----:B------:R-:W-:Y:S01]  /*6140*/  @!PT LDS RZ, [RZ] ;  /* 0x00000000fffff984 */ /* 0x000fe20000000800 */
[----:B------:R-:W-:Y:S01]  /*6150*/  @!PT LDS RZ, [RZ] ;  /* 0x00000000fffff984 */ /* 0x000fe20000000800 */
[----:B------:R4:W-:Y:S06]  /*6160*/  MEMBAR.ALL.CTA ;  /* 0x0000000000007992 */ /* 0x0009ec0000008000 */
[----:B----4-:R-:W4:Y:S01]  /*6170*/  FENCE.VIEW.ASYNC.S ;  /* 0x00000000000073c6 */ /* 0x010f220000000000 */
[----:B---3--:R-:W-:Y:S11]  /*6180*/  LOP3.LUT P0, RZ, R6, 0x1, RZ, 0xc0, !PT ;  /* 0x0000000106ff7812 */ /* 0x008ff6000780c0ff */
[----:B------:R-:W-:Y:S02]  /*6190*/  @!UPT UIADD3 URZ, UPT, UPT, URZ, URZ, URZ ;  /* 0x000000fffffff290 */ /* 0x000fe4000fffe0ff */
[----:B----4-:R-:W-:Y:S01]  /*61a0*/  VOTEU.ANY UP2, P0 ;  /* 0x0000000000ff7886 */ /* 0x010fe20000040100 */
[----:B------:R-:W-:Y:S11]  /*61b0*/  PLOP3.LUT P0, PT, PT, PT, UP2, 0x80, 0x8 ;  /* 0x000000000008781c */ /* 0x000ff60003f0f028 */
[----:B------:R-:W-:Y:S02]  /*61c0*/  @!UPT UIADD3 URZ, UPT, UPT, URZ, URZ, URZ ;  /* 0x000000fffffff290 */ /* 0x000fe4000fffe0ff */
[----:B--2---:R-:W-:Y:S02]  /*61d0*/  @P0 SHF.R.U32.HI R0, RZ, 0x10, R5 ;  /* 0x00000010ff000819 */ /* 0x004fe40000011605 */
[----:B------:R-:W-:Y:S02]  /*61e0*/  @P0 MOV R2, R4 ;  /* 0x0000000400020202 */ /* 0x000fe40000000f00 */
[----:B------:R-:W-:Y:S01]  /*61f0*/  @P0 R2UR UR4, R0 ;  /* 0x00000000000402ca */ /* 0x000fe200000e0000 */
[----:B------:R-:W-:Y:S01]  /*6200*/  VIADD R0, R8, 0x390 ;  /* 0x0000039008007836 */ /* 0x000fe20000000000 */
[----:B------:R-:W-:Y:S02]  /*6210*/  @P0 LOP3.LUT R4, R5, 0xffff, RZ, 0xc0, !PT ;  /* 0x0000ffff05040812 */ /* 0x000fe400078ec0ff */
[----:B------:R-:W-:Y:S02]  /*6220*/  @P0 R2UR UR6, R2 ;  /* 0x00000000020602ca */ /* 0x000fe400000e0000 */
[----:B------:R-:W-:Y:S02]  /*6230*/  PRMT R0, RZ, 0x654, R0 ;  /* 0x00000654ff007816 */ /* 0x000fe40000000000 */
[----:B------:R-:W-:Y:S02]  /*6240*/  @P0 R2UR UR5, R4 ;  /* 0x00000000040502ca */ /* 0x000fe400000e0000 */
[----:B------:R2:W-:Y:S03]  /*6250*/  SYNCS.ARRIVE.TRANS64.RED.A1T0 RZ, [R0+URZ], RZ ;  /* 0x000000ff00ff79a7 */ /* 0x0005e600081004ff */
[----:B------:R-:W-:Y:S04]  /*6260*/  @UP2 UMOV UR25, UR4 ;  /* 0x0000000400192c82 */ /* 0x000fe80008000000 */
[----:B------:R-:W-:Y:S04]  /*6270*/  @UP2 UMOV UR13, UR6 ;  /* 0x00000006000d2c82 */ /* 0x000fe80008000000 */
[----:B------:R-:W-:Y:S01]  /*6280*/  @UP2 UMOV UR7, UR5 ;  /* 0x0000000500072c82 */ /* 0x000fe20008000000 */
[----:B------:R-:W-:Y:S05]  /*6290*/  BRA.U !UP0, `(.L_x_127) ;  /* 0x0000000108c07547 */ /* 0x000fea000b800000 */
[----:B------:R-:W-:Y:S02]  /*62a0*/  UIMAD.WIDE.U32 UR10, UR7, UR31, URZ ;  /* 0x0000001f070a72a5 */ /* 0x000fe4000f8e00ff */
[----:B------:R-:W-:Y:S02]  /*62b0*/  UP2UR UR12, UPR, URZ, 0x4 ;  /* 0x00000004ff0c7883 */ /* 0x000fe40008000000 */
[----:B------:R-:W-:Y:S02]  /*62c0*/  UISETP.NE.AND UP2, UPT, UR30, 0x1, UPT ;  /* 0x000000011e00788c */ /* 0x000fe4000bf45270 */
[----:B------:R-:W-:Y:S02]  /*62d0*/  UIMAD.WIDE.U32 UR18, UR13, UR28, URZ ;  /* 0x0000001c0d1272a5 */ /* 0x000fe4000f8e00ff */
[----:B------:R-:W-:Y:S02]  /*62e0*/  USEL UR4, UR32, UR34, !UP2 ;  /* 0x0000002220047287 */ /* 0x000fe4000d000000 */
[----:B------:R-:W-:Y:S02]  /*62f0*/  UISETP.NE.AND UP0, UPT, UR16, 0x1, UPT ;  /* 0x000000011000788c */ /* 0x000fe4000bf05270 */
[----:B------:R-:W-:Y:S02]  /*6300*/  UP2UR UR24, UPR, URZ, 0x2 ;  /* 0x00000002ff187883 */ /* 0x000fe40008000000 */
[----:B------:R-:W-:Y:S02]  /*6310*/  UISETP.NE.AND UP1, UPT, UR42, 0x1, UPT ;  /* 0x000000012a00788c */ /* 0x000fe4000bf25270 */
[----:B-1----:R-:W-:Y:S02]  /*6320*/  UIMAD.WIDE.U32 UR20, UR4, UR14, URZ ;  /* 0x0000000e041472a5 */ /* 0x002fe4000f8e00ff */
[----:B------:R-:W-:Y:S01]  /*6330*/  USEL UR8, UR33, UR35, !UP0 ;  /* 0x0000002321087287 */ /* 0x000fe2000c000000 */
[----:B------:R-:W-:Y:S02]  /*6340*/  UMOV UR5, UR11 ;  /* 0x0000000b00057c82 */ /* 0x000fe40008000000 */
[----:B------:R-:W-:Y:S02]  /*6350*/  USHF.R.U32.HI UR6, URZ, UR38, UR5 ;  /* 0x00000026ff067299 */ /* 0x000fe40008011605 */
[----:B------:R-:W-:Y:S02]  /*6360*/  UIMAD.WIDE.U32 UR22, UR8, UR14, URZ ;  /* 0x0000000e081672a5 */ /* 0x000fe4000f8e00ff */
[----:B------:R-:W-:Y:S02]  /*6370*/  USEL UR6, UR7, UR6, !UP2 ;  /* 0x0000000607067287 */ /* 0x000fe4000d000000 */
[----:B------:R-:W-:Y:S02]  /*6380*/  UISETP.NE.AND UP2, UPT, UR12, URZ, UPT ;  /* 0x000000ff0c00728c */ /* 0x000fe4000bf45270 */
[----:B------:R-:W-:Y:S01]  /*6390*/  UIMAD.WIDE.U32 UR10, UR6, UR14, URZ ;  /* 0x0000000e060a72a5 */ /* 0x000fe2000f8e00ff */
[----:B------:R-:W-:Y:S02]  /*63a0*/  UMOV UR5, UR19 ;  /* 0x0000001300057c82 */ /* 0x000fe40008000000 */
[----:B------:R-:W-:Y:S03]  /*63b0*/  USHF.R.U32.HI UR9, URZ, UR29, UR5 ;  /* 0x0000001dff097299 */ /* 0x000fe60008011605 */
[----:B------:R-:W-:Y:S02]  /*63c0*/  UMOV UR5, UR21 ;  /* 0x0000001500057c82 */ /* 0x000fe40008000000 */
[----:B------:R-:W-:Y:S03]  /*63d0*/  @UP1 USHF.R.U32.HI UR4, URZ, UR15, UR5 ;  /* 0x0000000fff041299 */ /* 0x000fe60008011605 */
[----:B------:R-:W-:Y:S01]  /*63e0*/  UMOV UR5, UR23 ;  /* 0x0000001700057c82 */ /* 0x000fe20008000000 */
[----:B------:R-:W-:Y:S02]  /*63f0*/  UIMAD UR4, UR42, UR4, URZ ;  /* 0x000000042a0472a4 */ /* 0x000fe4000f8e02ff */
[----:B------:R-:W-:Y:S02]  /*6400*/  @UP1 USHF.R.U32.HI UR8, URZ, UR15, UR5 ;  /* 0x0000000fff081299 */ /* 0x000fe40008011605 */
[----:B------:R-:W-:Y:S02]  /*6410*/  USEL UR5, UR13, UR9, !UP0 ;  /* 0x000000090d057287 */ /* 0x000fe4000c000000 */
[----:B------:R-:W-:Y:S02]  /*6420*/  UIMAD UR9, UR42, UR8, URZ ;  /* 0x000000082a0972a4 */ /* 0x000fe4000f8e02ff */
[----:B------:R-:W-:Y:S03]  /*6430*/  UISETP.GE.AND UP0, UPT, UR6, UR4, UPT ;  /* 0x000000040600728c */ /* 0x000fe6000bf06270 */
[----:B------:R-:W-:Y:S01]  /*6440*/  UMOV UR4, UR11 ;  /* 0x0000000b00047c82 */ /* 0x000fe20008000000 */
[----:B------:R-:W-:Y:S02]  /*6450*/  UISETP.GE.OR UP0, UPT, UR5, UR9, UP0 ;  /* 0x000000090500728c */ /* 0x000fe40008706670 */
[----:B------:R-:W-:Y:S02]  /*6460*/  USHF.R.U32.HI UR4, URZ, UR15, UR4 ;  /* 0x0000000fff047299 */ /* 0x000fe40008011604 */
[----:B------:R-:W-:Y:S02]  /*6470*/  UIMAD.WIDE.U32 UR10, UR5, UR14, URZ ;  /* 0x0000000e050a72a5 */ /* 0x000fe4000f8e00ff */
[----:B------:R-:W-:Y:S04]  /*6480*/  USEL UR12, UR6, UR4, !UP1 ;  /* 0x00000004060c7287 */ /* 0x000fe8000c800000 */
[----:B------:R-:W-:Y:S01]  /*6490*/  UIADD3 UR9, UPT, UPT, -UR12, URZ, URZ ;  /* 0x000000ff0c097290 */ /* 0x000fe2000fffe1ff */
[----:B------:R-:W-:Y:S02]  /*64a0*/  @!UP0 UMOV UR4, UR11 ;  /* 0x0000000b00048c82 */ /* 0x000fe40008000000 */
[----:B------:R-:W-:Y:S02]  /*64b0*/  @!UP0 USHF.R.U32.HI UR4, URZ, UR15, UR4 ;  /* 0x0000000fff048299 */ /* 0x000fe40008011604 */
[----:B------:R-:W-:Y:S02]  /*64c0*/  UIMAD UR9, UR42, UR9, UR6 ;  /* 0x000000092a0972a4 */ /* 0x000fe4000f8e0206 */
[----:B------:R-:W-:Y:S02]  /*64d0*/  @!UP0 USEL UR4, UR5, UR4, !UP1 ;  /* 0x0000000405048287 */ /* 0x000fe4000c800000 */
[----:B------:R-:W-:Y:S02]  /*64e0*/  UISETP.NE.AND UP1, UPT, UR24, URZ, UPT ;  /* 0x000000ff1800728c */ /* 0x000fe4000bf25270 */
[----:B------:R-:W-:Y:S02]  /*64f0*/  @!UP0 UIMAD UR9, UR8, UR9, UR4 ;  /* 0x00000009080982a4 */ /* 0x000fe4000f8e0204 */
[----:B------:R-:W-:Y:S02]  /*6500*/  @!UP0 UIADD3 UR10, UPT, UPT, UR12, -UR4, URZ ;  /* 0x800000040c0a8290 */ /* 0x000fe4000fffe0ff */
[----:B------:R-:W-:Y:S02]  /*6510*/  UIADD3 UR4, UPT, UPT, -UR5, URZ, URZ ;  /* 0x000000ff05047290 */ /* 0x000fe4000fffe1ff */
[----:B------:R-:W-:Y:S02]  /*6520*/  UIADD3 UR8, UPT, UPT, -UR6, URZ, URZ ;  /* 0x000000ff06087290 */ /* 0x000fe4000fffe1ff */
[----:B------:R-:W-:Y:S02]  /*6530*/  @!UP0 UIMAD UR6, UR10, UR42, UR5 ;  /* 0x0000002a0a0682a4 */ /* 0x000fe4000f8e0205 */
[----:B------:R-:W-:Y:S02]  /*6540*/  UIMAD UR13, UR16, UR4, UR13 ;  /* 0x00000004100d72a4 */ /* 0x000fe4000f8e020d */
[----:B------:R-:W-:Y:S01]  /*6550*/  UIMAD UR7, UR30, UR8, UR7 ;  /* 0x000000081e0772a4 */ /* 0x000fe2000f8e0207 */
[----:B------:R-:W-:Y:S02]  /*6560*/  @!UP0 UMOV UR5, UR9 ;  /* 0x0000000900058c82 */ /* 0x000fe40008000000 */
[----:B------:R-:W-:Y:S02]  /*6570*/  UIMAD UR13, UR5, UR16, UR13 ;  /* 0x00000010050d72a4 */ /* 0x000fe4000f8e020d */
[----:B------:R-:W-:Y:S11]  /*6580*/  UIMAD UR7, UR6, UR30, UR7 ;  /* 0x0000001e060772a4 */ /* 0x000ff6000f8e0207 */
[----:B------:R-:W-:Y:S01]  /*6590*/  @!UPT UIADD3 URZ, UPT, UPT, URZ, URZ, URZ ;  /* 0x000000fffffff290 */ /* 0x000fe2000fffe0ff */
.L_x_127:
[----:B------:R-:W3:Y:S01]  /*65a0*/  @!UP3 LDCU.128 UR20, c[0x0][0xb10] ;  /* 0x00016200ff14b7ac */ /* 0x000ee20008000c00 */
[----:B------:R-:W-:Y:S02]  /*65b0*/  ISETP.NE.U32.AND P0, PT, RZ, UR26, PT ;  /* 0x0000001aff007c0c */ /* 0x000fe4000bf05070 */
[----:B------:R-:W-:Y:S02]  /*65c0*/  SHF.L.U32 R2, R11, 0x1f, RZ ;  /* 0x0000001f0b027819 */ /* 0x000fe400000006ff */
[----:B------:R-:W-:Y:S01]  /*65d0*/  ISETP.NE.AND.EX P0, PT, RZ, UR27, PT, P0 ;  /* 0x0000001bff007c0c */ /* 0x000fe2000bf05300 */
[----:B------:R-:W4:Y:S01]  /*65e0*/  @!UP3 LDCU UR5, c[0x0][0xb0c] ;  /* 0x00016180ff05b7ac */ /* 0x000f220008000800 */
[----:B---3--:R-:W-:Y:S07]  /*65f0*/  UIMAD.WIDE.U32 UR8, UR13, UR20, URZ ;  /* 0x000000140d0872a5 */ /* 0x008fee000f8e00ff */
[----:B------:R-:W-:Y:S01]  /*6600*/  @!UP3 UMOV UR4, UR9 ;  /* 0x000000090004bc82 */ /* 0x000fe20008000000 */
[----:B----4-:R-:W-:Y:S02]  /*6610*/  @!UP3 UISETP.NE.AND UP0, UPT, UR5, 0x1, UPT ;  /* 0x000000010500b88c */ /* 0x010fe4000bf05270 */
[----:B------:R-:W-:Y:S02]  /*6620*/  @!UP3 USHF.R.U32.HI UR4, URZ, UR21, UR4 ;  /* 0x00000015ff04b299 */ /* 0x000fe40008011604 */
[----:B------:R-:W-:Y:S02]  /*6630*/  UIMAD.WIDE.U32 UR8, UR7, UR23, URZ ;  /* 0x00000017070872a5 */ /* 0x000fe4000f8e00ff */
[----:B------:R-:W-:Y:S02]  /*6640*/  @!UP3 USEL UR10, UR13, UR4, !UP0 ;  /* 0x000000040d0ab287 */ /* 0x000fe4000c000000 */
[----:B------:R-:W-:Y:S03]  /*6650*/  @!UP3 UISETP.NE.AND UP0, UPT, UR22, 0x1, UPT ;  /* 0x000000011600b88c */ /* 0x000fe6000bf05270 */
[----:B------:R-:W-:Y:S02]  /*6660*/  @!UP3 UMOV UR6, UR9 ;  /* 0x000000090006bc82 */ /* 0x000fe40008000000 */
[----:B------:R-:W3:Y:S02]  /*6670*/  @!UP3 LDCU UR4, c[0x0][0xb20] ;  /* 0x00016400ff04b7ac */ /* 0x000ee40008000800 */
[----:B---3--:R-:W-:Y:S04]  /*6680*/  @!UP3 USHF.R.U32.HI UR6, URZ, UR4, UR6 ;  /* 0x00000004ff06b299 */ /* 0x008fe80008011606 */
[----:B------:R-:W-:Y:S04]  /*6690*/  @!UP3 USEL UR6, UR7, UR6, !UP0 ;  /* 0x000000060706b287 */ /* 0x000fe8000c000000 */
[----:B------:R-:W-:Y:S02]  /*66a0*/  @!UP3 UIADD3 UR4, UPT, UPT, -UR10, UR6, URZ ;  /* 0x000000060a04b290 */ /* 0x000fe4000fffe1ff */
[----:B------:R-:W-:Y:S02]  /*66b0*/  @!UP3 UIADD3 UR6, UPT, UPT, UR10, -UR6, URZ ;  /* 0x800000060a06b290 */ /* 0x000fe4000fffe0ff */
[----:B------:R-:W-:Y:S02]  /*66c0*/  @!UP3 UIMAD UR13, UR4, UR5, UR13 ;  /* 0x00000005040db2a4 */ /* 0x000fe4000f8e020d */
[----:B------:R-:W-:Y:S01]  /*66d0*/  @!UP3 UIMAD UR7, UR6, UR22, UR7 ;  /* 0x000000160607b2a4 */ /* 0x000fe2000f8e0207 */
[----:B------:R-:W-:Y:S11]  /*66e0*/  BRA.U UP4, `(.L_x_128) ;  /* 0x0000000104107547 */ /* 0x000ff6000b800000 */
[----:B------:R-:W-:Y:S04]  /*66f0*/  MOV R4, UR37 ;  /* 0x0000002500047c02 */ /* 0x000fe80008000f00 */
[----:B------:R-:W-:Y:S04]  /*6700*/  SHF.L.U32 R4, R4, 0x1f, RZ ;  /* 0x0000001f04047819 */ /* 0x000fe800000006ff */
[----:B------:R-:W3:Y:S02]  /*6710*/  SYNCS.PHASECHK.TRANS64.TRYWAIT P1, [UR17+0x378], R4 ;  /* 0x00037804ff0075a7 */ /* 0x000ee40008021111 */
[----:B---3--:R-:W-:Y:S05]  /*6720*/  @!P1 BRA `(.L_x_129) ;  /* 0x0000003800f09947 */ /* 0x008fea0003800000 */
.L_x_128:
[----:B------:R-:W-:Y:S05]  /*6730*/  BRA.U !UP6, `(.L_x_130) ;  /* 0x000000010e387547 */ /* 0x000fea000b800000 */
[----:B------:R-:W-:Y:S01]  /*6740*/  UPLOP3.LUT UP1, UPT, UPT, UPT, UP5, 0x80, 0x8 ;  /* 0x000000000008789c */ /* 0x000fe20003f2f050 */
[----:B--2---:R-:W-:Y:S01]  /*6750*/  HFMA2 R0, -RZ, RZ, 0, 5.9604644775390625e-08 ;  /* 0x00000001ff007431 */ /* 0x004fe200000001ff */
[----:B------:R-:W2:Y:S01]  /*6760*/  LDCU.64 UR8, c[0x0][0x358] ;  /* 0x00006b00ff0877ac */ /* 0x000ea20008000a00 */
[----:B------:R-:W-:Y:S03]  /*6770*/  IMAD.MOV.U32 R79, RZ, RZ, 0x1 ;  /* 0x00000001ff4f7424 */ /* 0x000fe600078e00ff */
[----:B------:R-:W-:Y:S05]  /*6780*/  PLOP3.LUT P1, PT, PT, PT, UP1, 0x80, 0x8 ;  /* 0x000000000008781c */ /* 0x000fea0003f2f018 */
[----:B------:R-:W3:Y:S01]  /*6790*/  @UP1 LDCU.64 UR4, c[0x0][0x888] ;  /* 0x00011100ff0417ac */ /* 0x000ee20008000a00 */
[----:B------:R-:W-:Y:S07]  /*67a0*/  @UP1 UIMAD UR6, UR36, UR26, URZ ;  /* 0x0000001a240612a4 */ /* 0x000fee000f8e02ff */
[----:B------:R-:W-:Y:S01]  /*67b0*/  @!P1 PRMT R79, R0, 0x7610, R79 ;  /* 0x00007610004f9816 */ /* 0x000fe2000000004f */
[----:B---3--:R-:W-:Y:S06]  /*67c0*/  @UP1 UIMAD.WIDE UR4, UR6, 0x4, UR4 ;  /* 0x00000004060418a5 */ /* 0x008fec000f8e0204 */
[----:B------:R-:W-:Y:S01]  /*67d0*/  IMAD.U32 R4, RZ, RZ, UR4 ;  /* 0x00000004ff047e24 */ /* 0x000fe2000f8e00ff */
[----:B------:R-:W-:Y:S04]  /*67e0*/  MOV R5, UR5 ;  /* 0x0000000500057c02 */ /* 0x000fe80008000f00 */
[----:B------:R-:W3:Y:S01]  /*67f0*/  @!UP1 LDCU UR4, c[0x0][0x880] ;  /* 0x00011000ff0497ac */ /* 0x000ee20008000800 */
[----:B--2--5:R4:W5:Y:S02]  /*6800*/  @P1 LDG.E R39, desc[UR8][R4.64] ;  /* 0x0000000804271981 */ /* 0x024964000c1e1900 */
[----:B---34-:R-:W-:Y:S07]  /*6810*/  @!P1 IMAD.U32 R39, RZ, RZ, UR4 ;  /* 0x00000004ff279e24 */ /* 0x018fee000f8e00ff */
.L_x_130:
[----:B-----5:R-:W-:Y:S01]  /*6820*/  @!P0 FSETP.EQ.AND P2, PT, R39, RZ, PT ;  /* 0x000000ff2700820b */ /* 0x020fe20003f42000 */
[----:B------:R-:W-:Y:S01]  /*6830*/  @!UPT UIADD3 URZ, UPT, UPT, URZ, URZ, URZ ;  /* 0x000000fffffff290 */ /* 0x000fe2000fffe0ff */
[----:B------:R-:W-:Y:S11]  /*6840*/  @!P0 BRA `(.L_x_131) ;  /* 0x0000000000148947 */ /* 0x000ff60003800000 */
[----:B------:R-:W-:Y:S02]  /*6850*/  LOP3.LUT P0, RZ, R79, 0xff, RZ, 0xc0, !PT ;  /* 0x000000ff4fff7812 */ /* 0x000fe4000780c0ff */
[----:B------:R-:W-:Y:S04]  /*6860*/  PLOP3.LUT P2, PT, PT, PT, UP1, 0x80, 0x8 ;  /* 0x000000000008781c */ /* 0x000fe80003f4f018 */
[----:B------:R-:W-:Y:S07]  /*6870*/  PLOP3.LUT P2, PT, P2, PT, PT, 0x8, 0x80 ;  /* 0x000000000080781c */ /* 0x000fee000174e170 */
[----:B------:R-:W-:Y:S11]  /*6880*/  @P0 FSETP.EQ.AND P2, PT, R39, RZ, PT ;  /* 0x000000ff2700020b */ /* 0x000ff60003f42000 */
[----:B------:R-:W-:Y:S02]  /*6890*/  @!UPT UIADD3 URZ, UPT, UPT, URZ, URZ, URZ ;  /* 0x000000fffffff290 */ /* 0x000fe4000fffe0ff */
.L_x_131:
[----:B------:R-:W3:Y:S01]  /*68a0*/  SYNCS.PHASECHK.TRANS64.TRYWAIT P0, [UR17+0x368], R2 ;  /* 0x00036802ff0075a7 */ /* 0x000ee20008001111 */
[----:B------:R-:W-:Y:S02]  /*68b0*/  ELECT P1, URZ, PT ;  /* 0x0000000000ff782f */ /* 0x000fe40003820000 */
[----:B------:R-:W-:Y:S01]  /*68c0*/  IADD3 R10, PT, PT, R10, 0x1, RZ ;  /* 0x000000010a0a7810 */ /* 0x000fe20007ffe0ff */
[----:B---3--:R-:W-:Y:S10]  /*68d0*/  @!P0 BRA `(.L_x_132) ;  /* 0x00000038009c8947 */ /* 0x008ff40003800000 */
.L_x_283:
[----:B------:R-:W-:Y:S01]  /*68e0*/  PLOP3.LUT P1, PT, P2, P1, PT, 0xf2, 0x2f ;  /* 0x00000000002f781c */ /* 0x000fe20001723e72 */
[----:B------:R-:W-:Y:S01]  /*68f0*/  UMOV UR18, 0x0 ;  /* 0x0000000000127882 */ /* 0x000fe20000000000 */
[----:B------:R-:W-:Y:S01]  /*6900*/  UMOV UR19, 0x10000000 ;  /* 0x1000000000137882 */ /* 0x000fe20000000000 */
[----:B------:R-:W-:Y:S01]  /*6910*/  UMOV UR12, UR36 ;  /* 0x00000024000c7c82 */ /* 0x000fe20008000000 */
[----:B------:R-:W-:Y:S01]  /*6920*/  LOP3.LUT R11, R11, 0x1, RZ, 0x3c, !PT ;  /* 0x000000010b0b7812 */ /* 0x000fe200078e3cff */
[----:B------:R-:W-:Y:S01]  /*6930*/  UMOV UR36, UR25 ;  /* 0x0000001900247c82 */ /* 0x000fe20008000000 */
[----:B------:R-:W-:Y:S07]  /*6940*/  UPLOP3.LUT UP4, UPT, UPT, UPT, UPT, 0x80, 0x8 ;  /* 0x000000000008789c */ /* 0x000fee0003f8f070 */
[----:B--2---:R-:W-:Y:S01]  /*6950*/  @!P1 IADD3 R2, P0, PT, R12, 0x580, RZ ;  /* 0x000005800c029810 */ /* 0x004fe20007f1e0ff */
[----:B------:R-:W-:Y:S03]  /*6960*/  VOTEU.ALL UP0, P1 ;  /* 0x0000000000ff7886 */ /* 0x000fe60000800000 */
[----:B------:R-:W-:Y:S01]  /*6970*/  @!P1 R2UR UR5, R2 ;  /* 0x00000000020592ca */ /* 0x000fe200000e0000 */
[----:B------:R-:W-:Y:S01]  /*6980*/  @!P1 IMAD.X R0, RZ, RZ, R13, P0 ;  /* 0x000000ffff009224 */ /* 0x000fe200000e060d */
[----:B------:R-:W-:Y:S01]  /*6990*/  @!UP0 USHF.L.U32 UR10, UR45, 0x6, URZ ;  /* 0x000000062d0a8899 */ /* 0x000fe200080006ff */
[----:B------:R-:W-:Y:S01]  /*69a0*/  ISETP.NE.AND P0, PT, R10, 0x2, PT ;  /* 0x000000020a00780c */ /* 0x000fe20003f05270 */
[----:B------:R-:W-:Y:S02]  /*69b0*/  @!UP0 USHF.L.U32 UR11, UR46, 0x6, URZ ;  /* 0x000000062e0b8899 */ /* 0x000fe400080006ff */
[----:B------:R-:W-:Y:S01]  /*69c0*/  @!P1 R2UR UR4, R0 ;  /* 0x00000000000492ca */ /* 0x000fe200000e0000 */
[----:B------:R-:W-:Y:S01]  /*69d0*/  @!UP0 UIADD3 UR8, UPT, UPT, UR17, 0x600, URZ ;  /* 0x0000060011088890 */ /* 0x000fe2000fffe0ff */
[----:B------:R-:W-:Y:S01]  /*69e0*/  SEL R0, RZ, 0x1, P0 ;  /* 0x00000001ff007807 */ /* 0x000fe20000000000 */
[----:B------:R-:W-:Y:S01]  /*69f0*/  @!UP0 UIADD3 UR9, UPT, UPT, UR17, 0x360, URZ ;  /* 0x0000036011098890 */ /* 0x000fe2000fffe0ff */
[----:B------:R-:W-:Y:S01]  /*6a00*/  SEL R10, R10, RZ, P0 ;  /* 0x000000ff0a0a7207 */ /* 0x000fe20000000000 */
[----:B------:R-:W-:Y:S01]  /*6a10*/  VOTEU.ALL UP0, P1 ;  /* 0x0000000000ff7886 */ /* 0x000fe20000800000 */
[----:B------:R-:W-:Y:S01]  /*6a20*/  LOP3.LUT R9, R9, R0, RZ, 0x3c, !PT ;  /* 0x0000000009097212 */ /* 0x000fe200078e3cff */
[----:B------:R-:W-:Y:S01]  /*6a30*/  IMAD.U32 R4, RZ, RZ, UR5 ;  /* 0x00000005ff047e24 */ /* 0x000fe2000f8e00ff */
[----:B------:R-:W-:Y:S02]  /*6a40*/  UIADD3 UR45, UPT, UPT, UR7, UR57, URZ ;  /* 0x00000039072d7290 */ /* 0x000fe4000fffe0ff */
[----:B------:R-:W-:Y:S03]  /*6a50*/  UIADD3 UR46, UPT, UPT, UR13, UR60, URZ ;  /* 0x0000003c0d2e7290 */ /* 0x000fe6000fffe0ff */
[----:B------:R-:W-:Y:S01]  /*6a60*/  IMAD.U32 R5, RZ, RZ, UR4 ;  /* 0x00000004ff057e24 */ /* 0x000fe2000f8e00ff */
[----:B------:R-:W-:Y:S04]  /*6a70*/  @!P1 R2UR UR4, R4 ;  /* 0x00000000040492ca */ /* 0x000fe800000e0000 */
[----:B------:R-:W-:Y:S11]  /*6a80*/  @!P1 R2UR UR5, R5 ;  /* 0x00000000050592ca */ /* 0x000ff600000e0000 */
[----:B------:R-:W-:Y:S02]  /*6a90*/  @!UPT UIADD3 URZ, UPT, UPT, URZ, URZ, URZ ;  /* 0x000000fffffff290 */ /* 0x000fe4000fffe0ff */
[----:B------:R2:W-:Y:S01]  /*6aa0*/  @!UP0 UTMALDG.3D [UR8], [UR4], desc[UR18] ;  /* 0x00001208040085b4 */ /* 0x0005e20008011000 */
[----:B------:R2:W-:Y:S01]  /*6ab0*/  @!P1 SYNCS.ARRIVE.TRANS64.RED.A0TR RZ, [UR17+0x360], R3 ;  /* 0x00036003ffff99a7 */ /* 0x0005e20008300411 */
[----:B------:R-:W-:Y:S01]  /*6ac0*/  SYNCS.ARRIVE.TRANS64.RED.A1T0 RZ, [UR48], RZ ;  /* 0x000000ffffff79a7 */ /* 0x000fe20008100430 */
[----:B------:R-:W-:Y:S05]  /*6ad0*/  BRA.U UP2, `(.L_x_133) ;  /* 0xfffffff502747547 */ /* 0x000fea000b83ffff */
[----:B------:R-:W-:Y:S07]  /*6ae0*/  MOV R0, UR17 ;  /* 0x0000001100007c02 */ /* 0x000fee0008000f00 */
.L_x_134:
[----:B---3--:R-:W-:-:S04]  /*6af0*/  SHF.L.U32 R2, R11, 0x1f, RZ ;  /* 0x0000001f0b027819 */ /* 0x008fc800000006ff */
[----:B------:R3:W4:Y:S03]  /*6b00*/  SYNCS.PHASECHK.TRANS64.TRYWAIT P0, [R0+URZ+0x368], R2 ;  /* 0x00036802000075a7 */ /* 0x00072600080011ff */
[----:B----4-:R-:W-:Y:S05]  /*6b10*/  @!P0 NANOSLEEP.SYNCS 0x989680 ;  /* 0x009896800000895d */ /* 0x010fea0003900000 */
[----:B------:R-:W4:Y:S02]  /*6b20*/  @!P0 SYNCS.PHASECHK.TRANS64 P0, [R0+URZ+0x368], R2 ;  /* 0x00036802000085a7 */ /* 0x000f2400080010ff */
[----:B-12-4-:R-:W-:Y:S05]  /*6b30*/  @P0 EXIT ;  /* 0x000000000000094d */ /* 0x016fea0003800000 */
[----:B------:R-:W-:Y:S05]  /*6b40*/  BRA `(.L_x_134) ;  /* 0xfffffffc00e87947 */ /* 0x000fea000383ffff */
.L_x_125:
[----:B------:R-:W-:-:S06]  /*6b50*/  UISETP.GE.AND UP0, UPT, UR18, 0x4, UPT ;  /* 0x000000041200788c */ /* 0x000fcc000bf06270 */
[----:B------:R-:W-:-:S13]  /*6b60*/  PLOP3.LUT P0, PT, PT, PT, UP0, 0x80, 0x8 ;  /* 0x000000000008781c */ /* 0x000fda0003f0f008 */
[----:B-1----:R-:W-:Y:S05]  /*6b70*/  @!P0 EXIT ;  /* 0x000000000000894d */ /* 0x002fea0003800000 */
[----:B------:R-:W-:Y:S01]  /*6b80*/  BAR.SYNC.DEFER_BLOCKING 0x6, 0xa0 ;  /* 0x0182800000007b1d */ /* 0x000fe20000010000 */
[C---:B------:R-:W-:Y:S02]  /*6b90*/  IMAD.SHL.U32 R7, R76.reuse, 0x40, RZ ;  /* 0x000000404c077824 */ /* 0x040fe400078e00ff */
[----:B------:R-:W-:Y:S02]  /*6ba0*/  HFMA2 R81, -RZ, RZ, 0, 0 ;  /* 0x00000000ff517431 */ /* 0x000fe400000001ff */
[C---:B------:R-:W-:Y:S01]  /*6bb0*/  IMAD.SHL.U32 R4, R76.reuse, 0x20, RZ ;  /* 0x000000204c047824 */ /* 0x040fe200078e00ff */
[----:B------:R-:W-:Y:S01]  /*6bc0*/  CS2R R82, SRZ ;  /* 0x0000000000527805 */ /* 0x000fe2000001ff00 */
[----:B------:R-:W-:Y:S01]  /*6bd0*/  IMAD.SHL.U32 R6, R76, 0x2, RZ ;  /* 0x000000024c067824 */ /* 0x000fe200078e00ff */
[----:B------:R-:W-:Y:S01]  /*6be0*/  UMOV UR44, 0x400 ;  /* 0x00000400002c7882 */ /* 0x000fe20000000000 */
[----:B------:R-:W-:Y:S01]  /*6bf0*/  LOP3.LUT R5, R7, 0x180, RZ, 0xc0, !PT ;  /* 0x0000018007057812 */ /* 0x000fe200078ec0ff */
[----:B------:R-:W-:Y:S01]  /*6c00*/  ULEA UR44, UR48, UR44, 0x18 ;  /* 0x0000002c302c7291 */ /* 0x000fe2000f8ec0ff */
[----:B------:R-:W-:Y:S01]  /*6c10*/  LOP3.LUT R4, R4, 0xc00, RZ, 0xc0, !PT ;  /* 0x00000c0004047812 */ /* 0x000fe200078ec0ff */
[----:B------:R-:W1:Y:S01]  /*6c20*/  LDC.64 R72, c[0x0][0x888] ;  /* 0x00022200ff487b82 */ /* 0x000e620000000a00 */
[----:B------:R-:W-:Y:S01]  /*6c30*/  LOP3.LUT R6, R5, 0x20, R6, 0xf8, !PT ;  /* 0x0000002005067812 */ /* 0x000fe200078ef806 */
[----:B------:R-:W-:Y:S01]  /*6c40*/  IMAD.SHL.U32 R5, R76, 0x8, RZ ;  /* 0x000000084c057824 */ /* 0x000fe200078e00ff */
[----:B------:R-:W-:Y:S01]  /*6c50*/  LOP3.LUT R4, R4, 0x40, R7, 0xf8, !PT ;  /* 0x0000004004047812 */ /* 0x000fe200078ef807 */
[----:B------:R-:W-:Y:S01]  /*6c60*/  IMAD.U32 R37, R76, 0x10000, RZ ;  /* 0x000100004c257824 */ /* 0x000fe200078e00ff */
[----:B------:R-:W-:Y:S01]  /*6c70*/  UIADD3 UR4, UPT, UPT, UR44, 0x1600, URZ ;  /* 0x000016002c047890 */ /* 0x000fe2000fffe0ff */
[----:B------:R-:W-:Y:S01]  /*6c80*/  IMAD.MOV.U32 R36, RZ, RZ, RZ ;  /* 0x000000ffff247224 */ /* 0x000fe200078e00ff */
[----:B------:R-:W-:Y:S01]  /*6c90*/  LOP3.LUT R5, R6, 0x30, R5, 0x78, !PT ;  /* 0x0000003006057812 */ /* 0x000fe200078e7805 */
[----:B------:R-:W2:Y:S01]  /*6ca0*/  LDC.64 R74, c[0x0][0x890] ;  /* 0x00022400ff4a7b82 */ /* 0x000ea20000000a00 */
[----:B------:R-:W-:Y:S01]  /*6cb0*/  LOP3.LUT R4, R4, 0x200, R7, 0xf8, !PT ;  /* 0x0000020004047812 */ /* 0x000fe200078ef807 */
[----:B------:R-:W-:Y:S01]  /*6cc0*/  IMAD.MOV.U32 R84, RZ, RZ, RZ ;  /* 0x000000ffff547224 */ /* 0x000fe200078e00ff */
[----:B------:R-:W-:Y:S01]  /*6cd0*/  LOP3.LUT R37, R37, 0x600000, RZ, 0xc0, !PT ;  /* 0x0060000025257812 */ /* 0x000fe200078ec0ff */
[----:B------:R-:W-:Y:S01]  /*6ce0*/  IMAD.U32 R85, RZ, RZ, UR4 ;  /* 0x00000004ff557e24 */ /* 0x000fe2000f8e00ff */
[----:B------:R-:W-:Y:S01]  /*6cf0*/  LOP3.LUT R78, R4, R5, RZ, 0xfc, !PT ;  /* 0x00000005044e7212 */ /* 0x000fe200078efcff */
[----:B------:R-:W3:Y:S01]  /*6d00*/  LDS R0, [UR44+0x430] ;  /* 0x0004302cff007984 */ /* 0x000ee20008000800 */
[----:B------:R-:W-:Y:S01]  /*6d10*/  IMAD.SHL.U32 R4, R76, 0x10, RZ ;  /* 0x000000104c047824 */ /* 0x000fe200078e00ff */
[----:B------:R-:W4:Y:S01]  /*6d20*/  LDC.64 R70, c[0x0][0x8b0] ;  /* 0x00022c00ff467b82 */ /* 0x000f220000000a00 */
[----:B------:R-:W-:Y:S01]  /*6d30*/  IADD3 R77, PT, PT, R78, UR44, RZ ;  /* 0x0000002c4e4d7c10 */ /* 0x000fe2000fffe0ff */
[----:B------:R-:W1:Y:S02]  /*6d40*/  LDCU UR50, c[0x0][0x370] ;  /* 0x00006e00ff3277ac */ /* 0x000e640008000800 */
[----:B------:R-:W-:Y:S01]  /*6d50*/  LOP3.LUT R4, R4, 0x20, RZ, 0xc0, !PT ;  /* 0x0000002004047812 */ /* 0x000fe200078ec0ff */
[----:B------:R-:W1:Y:S03]  /*6d60*/  LDCU.64 UR62, c[0x0][0x348] ;  /* 0x00006900ff3e77ac */ /* 0x000e660008000a00 */
[----:B------:R-:W1:Y:S01]  /*6d70*/  LDC.64 R68, c[0x0][0x8a8] ;  /* 0x00022a00ff447b82 */ /* 0x000e620000000a00 */
[----:B------:R-:W-:Y:S01]  /*6d80*/  IADD3 R77, PT, PT, -R4, 0x600, R77 ;  /* 0x00000600044d7810 */ /* 0x000fe20007ffe14d */
[----:B------:R-:W1:Y:S01]  /*6d90*/  LDCU UR43, c[0x0][0xb0c] ;  /* 0x00016180ff2b77ac */ /* 0x000e620008000800 */
[----:B------:R-:W1:Y:S01]  /*6da0*/  LDCU UR39, c[0x0][0xb30] ;  /* 0x00016600ff2777ac */ /* 0x000e620008000800 */
[----:B------:R-:W1:Y:S01]  /*6db0*/  LDCU.64 UR58, c[0x0][0x888] ;  /* 0x00011100ff3a77ac */ /* 0x000e620008000a00 */
[----:B------:R-:W1:Y:S01]  /*6dc0*/  LDCU.64 UR40, c[0x0][0xb28] ;  /* 0x00016500ff2877ac */ /* 0x000e620008000a00 */
[----:B------:R-:W1:Y:S01]  /*6dd0*/  LDCU.128 UR52, c[0x0][0xb10] ;  /* 0x00016200ff3477ac */ /* 0x000e620008000c00 */
[----:B------:R-:W1:Y:S01]  /*6de0*/  LDCU UR49, c[0x0][0x374] ;  /* 0x00006e80ff3177ac */ /* 0x000e620008000800 */
[----:B------:R-:W-:Y:S01]  /*6df0*/  UIADD3 UR56, UPT, UPT, UR44, 0x600, URZ ;  /* 0x000006002c387890 */ /* 0x000fe2000fffe0ff */
[----:B---3--:R-:W-:-:S11]  /*6e00*/  IMAD.IADD R37, R0, 0x1, R37 ;  /* 0x0000000100257824 */ /* 0x008fd600078e0225 */
.L_x_152:
[----:B------:R-:W-:Y:S02]  /*6e10*/  LEA R3, R81, UR44, 0x3 ;  /* 0x0000002c51037c11 */ /* 0x000fe4000f8e18ff */
[----:B------:R-:W-:Y:S02]  /*6e20*/  SHF.L.U32 R0, R83, 0x1f, RZ ;  /* 0x0000001f53007819 */ /* 0x000fe400000006ff */
[----:B-1----:R-:W-:Y:S02]  /*6e30*/  LEA R4, R81, UR44, 0x4 ;  /* 0x0000002c51047c11 */ /* 0x002fe4000f8e20ff */
[----:B------:R-:W3:Y:S02]  /*6e40*/  SYNCS.PHASECHK.TRANS64.TRYWAIT P0, [R3+URZ+0x380], R0 ;  /* 0x00038000030075a7 */ /* 0x000ee400080011ff */
[----:B--23--:R-:W-:Y:S05]  /*6e50*/  @!P0 BRA `(.L_x_135) ;  /* 0x0000003400548947 */ /* 0x00cfea0003800000 */
.L_x_284:
[----:B------:R-:W1:Y:S01]  /*6e60*/  LDS.128 R4, [R4+0x410] ;  /* 0x0004100004047984 */ /* 0x000e620000000c00 */
[----:B------:R-:W-:Y:S01]  /*6e70*/  UISETP.GE.AND UP0, UPT, UR42, 0x1, UPT ;  /* 0x000000012a00788c */ /* 0x000fe2000bf06270 */
[----:B------:R-:W-:Y:S01]  /*6e80*/  @!PT LDS RZ, [RZ] ;  /* 0x00000000fffff984 */ /* 0x000fe20000000800 */
[----:B------:R-:W-:Y:S01]  /*6e90*/  @!PT LDS RZ, [RZ] ;  /* 0x00000000fffff984 */ /* 0x000fe20000000800 */
[----:B------:R-:W-:Y:S01]  /*6ea0*/  @!PT LDS RZ, [RZ] ;  /* 0x00000000fffff984 */ /* 0x000fe20000000800 */
[----:B------:R-:W-:Y:S01]  /*6eb0*/  @!PT LDS RZ, [RZ] ;  /* 0x00000000fffff984 */ /* 0x000fe20000000800 */
[----:B------:R2:W-:Y:S06]  /*6ec0*/  MEMBAR.ALL.CTA ;  /* 0x0000000000007992 */ /* 0x0005ec0000008000 */
[----:B--2---:R-:W2:Y:S01]  /*6ed0*/  FENCE.VIEW.ASYNC.S ;  /* 0x00000000000073c6 */ /* 0x004ea20000000000 */
[----:B-1----:R-:W-:Y:S11]  /*6ee0*/  LOP3.LUT P0, RZ, R6, 0x1, RZ, 0xc0, !PT ;  /* 0x0000000106ff7812 */ /* 0x002ff6000780c0ff */
[----:B------:R-:W-:Y:S02]  /*6ef0*/  @!UPT UIADD3 URZ, UPT, UPT, URZ, URZ, URZ ;  /* 0x000000fffffff290 */ /* 0x000fe4000fffe0ff */
[----:B--2---:R-:W-:Y:S01]  /*6f00*/  VOTEU.ANY UP1, P0 ;  /* 0x0000000000ff7886 */ /* 0x004fe20000020100 */
[----:B------:R-:W-:Y:S01]  /*6f10*/  PLOP3.LUT P0, PT, PT, PT, UP1, 0x80, 0x8 ;  /* 0x000000000008781c */ /* 0x000fe20003f0f018 */
[----:B------:R-:W-:Y:S11]  /*6f20*/  UP2UR UR47, UPR, URZ, 0x2 ;  /* 0x00000002ff2f7883 */ /* 0x000ff60008000000 */
[----:B------:R-:W-:Y:S01]  /*6f30*/  @!UPT UIADD3 URZ, UPT, UPT, URZ, URZ, URZ ;  /* 0x000000fffffff290 */ /* 0x000fe2000fffe0ff */
[----:B---3--:R-:W-:Y:S02]  /*6f40*/  @P0 SHF.R.U32.HI R0, RZ, 0x10, R5 ;  /* 0x00000010ff000819 */ /* 0x008fe40000011605 */
        /* <DEDUP_REMOVED lines=12> */
[----:B------:R-:W2:Y:S01]  /*7010*/  LDCU UR12, c[0x0][0xb20] ;  /* 0x00016400ff0c77ac */ /* 0x000ea20008000800 */
[----:B------:R-:W-:Y:S02]  /*7020*/  UIMAD.WIDE.U32 UR4, UR49, UR55, URZ ;  /* 0x00000037310472a5 */ /* 0x000fe4000f8e00ff */
[----:B------:R-:W-:Y:S02]  /*7030*/  UIMAD.WIDE.U32 UR6, UR50, UR52, URZ ;  /* 0x00000034320672a5 */ /* 0x000fe4000f8e00ff */
[----:B------:R-:W-:Y:S02]  /*7040*/  UISETP.NE.AND UP0, UPT, UR54, 0x1, UPT ;  /* 0x000000013600788c */ /* 0x000fe4000bf05270 */
[----:B------:R-:W-:Y:S02]  /*7050*/  UIMAD.WIDE.U32 UR8, UR37, UR55, URZ ;  /* 0x00000037250872a5 */ /* 0x000fe4000f8e00ff */
[----:B------:R-:W-:Y:S02]  /*7060*/  UIMAD.WIDE.U32 UR10, UR38, UR52, URZ ;  /* 0x00000034260a72a5 */ /* 0x000fe4000f8e00ff */
[----:B------:R-:W-:Y:S02]  /*7070*/  UISETP.NE.AND UP1, UPT, UR43, 0x1, UPT ;  /* 0x000000012b00788c */ /* 0x000fe4000bf25270 */
[----:B------:R-:W-:Y:S01]  /*7080*/  UISETP.NE.AND UP2, UPT, UR42, 0x1, UPT ;  /* 0x000000012a00788c */ /* 0x000fe2000bf45270 */
[----:B------:R-:W-:Y:S02]  /*7090*/  UMOV UR4, UR5 ;  /* 0x0000000500047c82 */ /* 0x000fe40008000000 */
[----:B--2---:R-:W-:Y:S03]  /*70a0*/  USHF.R.U32.HI UR5, URZ, UR12, UR4 ;  /* 0x0000000cff057299 */ /* 0x004fe60008011604 */
[----:B------:R-:W-:Y:S02]  /*70b0*/  UMOV UR4, UR7 ;  /* 0x0000000700047c82 */ /* 0x000fe40008000000 */
[----:B------:R-:W-:Y:S02]  /*70c0*/  USHF.R.U32.HI UR7, URZ, UR53, UR4 ;  /* 0x00000035ff077299 */ /* 0x000fe40008011604 */
[----:B------:R-:W-:Y:S02]  /*70d0*/  USEL UR4, UR49, UR5, !UP0 ;  /* 0x0000000531047287 */ /* 0x000fe4000c000000 */
[----:B------:R-:W-:Y:S01]  /*70e0*/  USEL UR7, UR50, UR7, !UP1 ;  /* 0x0000000732077287 */ /* 0x000fe2000c800000 */
[----:B------:R-:W-:Y:S01]  /*70f0*/  UMOV UR5, UR9 ;  /* 0x0000000900057c82 */ /* 0x000fe20008000000 */
[----:B------:R-:W-:Y:S02]  /*7100*/  UIMAD.WIDE.U32 UR8, UR4, UR40, URZ ;  /* 0x00000028040872a5 */ /* 0x000fe4000f8e00ff */
[----:B------:R-:W-:Y:S03]  /*7110*/  USHF.R.U32.HI UR6, URZ, UR12, UR5 ;  /* 0x0000000cff067299 */ /* 0x000fe60008011605 */
[----:B------:R-:W-:Y:S01]  /*7120*/  UMOV UR5, UR11 ;  /* 0x0000000b00057c82 */ /* 0x000fe20008000000 */
[----:B------:R-:W-:Y:S02]  /*7130*/  UIMAD.WIDE.U32 UR10, UR7, UR40, URZ ;  /* 0x00000028070a72a5 */ /* 0x000fe4000f8e00ff */
[----:B------:R-:W-:Y:S02]  /*7140*/  USHF.R.U32.HI UR12, URZ, UR53, UR5 ;  /* 0x00000035ff0c7299 */ /* 0x000fe40008011605 */
[----:B------:R-:W-:Y:S01]  /*7150*/  USEL UR6, UR37, UR6, !UP0 ;  /* 0x0000000625067287 */ /* 0x000fe2000c000000 */
[----:B------:R-:W-:Y:S02]  /*7160*/  UMOV UR5, UR9 ;  /* 0x0000000900057c82 */ /* 0x000fe40008000000 */
[----:B------:R-:W-:Y:S01]  /*7170*/  UMOV UR10, UR11 ;  /* 0x0000000b000a7c82 */ /* 0x000fe20008000000 */
[----:B------:R-:W-:Y:S02]  /*7180*/  @UP2 USHF.R.U32.HI UR4, URZ, UR41, UR5 ;  /* 0x00000029ff042299 */ /* 0x000fe40008011605 */
[----:B------:R-:W-:Y:S02]  /*7190*/  @UP2 USHF.R.U32.HI UR7, URZ, UR41, UR10 ;  /* 0x00000029ff072299 */ /* 0x000fe4000801160a */
[----:B------:R-:W-:Y:S02]  /*71a0*/  UIMAD UR4, UR42, UR4, URZ ;  /* 0x000000042a0472a4 */ /* 0x000fe4000f8e02ff */
[----:B------:R-:W-:Y:S02]  /*71b0*/  UIMAD.WIDE.U32 UR10, UR6, UR40, URZ ;  /* 0x00000028060a72a5 */ /* 0x000fe4000f8e00ff */
[----:B------:R-:W-:Y:S02]  /*71c0*/  USEL UR5, UR38, UR12, !UP1 ;  /* 0x0000000c26057287 */ /* 0x000fe4000c800000 */
[----:B------:R-:W-:Y:S02]  /*71d0*/  UIMAD UR8, UR42, UR7, URZ ;  /* 0x000000072a0872a4 */ /* 0x000fe4000f8e02ff */
[----:B------:R-:W-:Y:S03]  /*71e0*/  UISETP.GE.AND UP0, UPT, UR6, UR4, UPT ;  /* 0x000000040600728c */ /* 0x000fe6000bf06270 */
[----:B------:R-:W-:Y:S01]  /*71f0*/  UMOV UR4, UR11 ;  /* 0x0000000b00047c82 */ /* 0x000fe20008000000 */
[----:B------:R-:W-:Y:S02]  /*7200*/  UISETP.GE.OR UP0, UPT, UR5, UR8, UP0 ;  /* 0x000000080500728c */ /* 0x000fe40008706670 */
[----:B------:R-:W-:Y:S02]  /*7210*/  USHF.R.U32.HI UR4, URZ, UR41, UR4 ;  /* 0x00000029ff047299 */ /* 0x000fe40008011604 */
[----:B------:R-:W-:Y:S02]  /*7220*/  UIMAD.WIDE.U32 UR8, UR5, UR40, URZ ;  /* 0x00000028050872a5 */ /* 0x000fe4000f8e00ff */
[----:B------:R-:W-:Y:S02]  /*7230*/  USEL UR11, UR6, UR4, !UP2 ;  /* 0x00000004060b7287 */ /* 0x000fe4000d000000 */
[----:B------:R-:W-:Y:S02]  /*7240*/  UIADD3 UR8, UPT, UPT, -UR5, URZ, URZ ;  /* 0x000000ff05087290 */ /* 0x000fe4000fffe1ff */
[----:B------:R-:W-:Y:S01]  /*7250*/  UIADD3 UR10, UPT, UPT, -UR11, URZ, URZ ;  /* 0x000000ff0b0a7290 */ /* 0x000fe2000fffe1ff */
[----:B------:R-:W-:Y:S01]  /*7260*/  @!UP0 UMOV UR4, UR9 ;  /* 0x0000000900048c82 */ /* 0x000fe20008000000 */
[----:B------:R-:W-:Y:S02]  /*7270*/  UIADD3 UR9, UPT, UPT, -UR6, URZ, URZ ;  /* 0x000000ff06097290 */ /* 0x000fe4000fffe1ff */
[----:B------:R-:W-:Y:S02]  /*7280*/  @!UP0 USHF.R.U32.HI UR4, URZ, UR41, UR4 ;  /* 0x00000029ff048299 */ /* 0x000fe40008011604 */
[----:B------:R-:W-:Y:S02]  /*7290*/  UIMAD UR10, UR42, UR10, UR6 ;  /* 0x0000000a2a0a72a4 */ /* 0x000fe4000f8e0206 */
[----:B------:R-:W-:Y:S04]  /*72a0*/  @!UP0 USEL UR4, UR5, UR4, !UP2 ;  /* 0x0000000405048287 */ /* 0x000fe8000d000000 */
[----:B------:R-:W-:Y:S02]  /*72b0*/  @!UP0 UIMAD UR10, UR7, UR10, UR4 ;  /* 0x0000000a070a82a4 */ /* 0x000fe4000f8e0204 */
[----:B------:R-:W-:Y:S02]  /*72c0*/  @!UP0 UIADD3 UR11, UPT, UPT, UR11, -UR4, URZ ;  /* 0x800000040b0b8290 */ /* 0x000fe4000fffe0ff */
[----:B------:R-:W-:Y:S02]  /*72d0*/  UIMAD UR7, UR43, UR8, UR38 ;  /* 0x000000082b0772a4 */ /* 0x000fe4000f8e0226 */
[----:B------:R-:W-:Y:S02]  /*72e0*/  @!UP0 UIMAD UR6, UR11, UR42, UR5 ;  /* 0x0000002a0b0682a4 */ /* 0x000fe4000f8e0205 */
[----:B------:R-:W-:Y:S01]  /*72f0*/  UIMAD UR4, UR54, UR9, UR37 ;  /* 0x00000009360472a4 */ /* 0x000fe2000f8e0225 */
[----:B------:R-:W-:Y:S02]  /*7300*/  @!UP0 UMOV UR5, UR10 ;  /* 0x0000000a00058c82 */ /* 0x000fe40008000000 */
[----:B------:R-:W-:Y:S02]  /*7310*/  UIMAD UR38, UR5, UR43, UR7 ;  /* 0x0000002b052672a4 */ /* 0x000fe4000f8e0207 */
[----:B------:R-:W-:Y:S11]  /*7320*/  UIMAD UR37, UR6, UR54, UR4 ;  /* 0x00000036062572a4 */ /* 0x000ff6000f8e0204 */
[----:B------:R-:W-:Y:S01]  /*7330*/  @!UPT UIADD3 URZ, UPT, UPT, URZ, URZ, URZ ;  /* 0x000000fffffff290 */ /* 0x000fe2000fffe0ff */
.L_x_136:
[----:B------:R-:W-:Y:S01]  /*7340*/  UISETP.NE.AND UP0, UPT, UR39, 0x1, UPT ;  /* 0x000000012700788c */ /* 0x000fe2000bf05270 */
[----:B------:R-:W-:Y:S10]  /*7350*/  IADD3 R81, PT, PT, R81, 0x1, RZ ;  /* 0x0000000151517810 */ /* 0x000ff40007ffe0ff */
[----:B------:R-:W2:Y:S01]  /*7360*/  @!UP0 LDCU.128 UR12, c[0x0][0xb10] ;  /* 0x00016200ff0c87ac */ /* 0x000ea20008000c00 */
[----:B------:R-:W3:Y:S01]  /*7370*/  @!UP0 LDCU UR5, c[0x0][0xb0c] ;  /* 0x00016180ff0587ac */ /* 0x000ee20008000800 */
[----:B------:R-:W4:Y:S01]  /*7380*/  @!UP0 LDCU UR10, c[0x0][0xb20] ;  /* 0x00016400ff0a87ac */ /* 0x000f220008000800 */
[----:B--2---:R-:W-:Y:S02]  /*7390*/  UIMAD.WIDE.U32 UR8, UR38, UR12, URZ ;  /* 0x0000000c260872a5 */ /* 0x004fe4000f8e00ff */
[----:B------:R-:W-:Y:S02]  /*73a0*/  UIMAD.WIDE.U32 UR6, UR37, UR15, URZ ;  /* 0x0000000f250672a5 */ /* 0x000fe4000f8e00ff */
[----:B------:R-:W-:Y:S03]  /*73b0*/  @!UP0 UISETP.NE.AND UP1, UPT, UR14, 0x1, UPT ;  /* 0x000000010e00888c */ /* 0x000fe6000bf25270 */
[----:B------:R-:W-:Y:S01]  /*73c0*/  @!UP0 UMOV UR4, UR9 ;  /* 0x0000000900048c82 */ /* 0x000fe20008000000 */
[----:B---3--:R-:W-:Y:S02]  /*73d0*/  @!UP0 UISETP.NE.AND UP2, UPT, UR5, 0x1, UPT ;  /* 0x000000010500888c */ /* 0x008fe4000bf45270 */
[----:B------:R-:W-:Y:S01]  /*73e0*/  @!UP0 USHF.R.U32.HI UR4, URZ, UR13, UR4 ;  /* 0x0000000dff048299 */ /* 0x000fe20008011604 */
[----:B------:R-:W-:Y:S02]  /*73f0*/  @!UP0 UMOV UR6, UR7 ;  /* 0x0000000700068c82 */ /* 0x000fe40008000000 */
[----:B----4-:R-:W-:Y:S02]  /*7400*/  @!UP0 USHF.R.U32.HI UR6, URZ, UR10, UR6 ;  /* 0x0000000aff068299 */ /* 0x010fe40008011606 */
[----:B------:R-:W-:Y:S02]  /*7410*/  @!UP0 USEL UR7, UR38, UR4, !UP2 ;  /* 0x0000000426078287 */ /* 0x000fe4000d000000 */
[----:B------:R-:W-:Y:S04]  /*7420*/  @!UP0 USEL UR6, UR37, UR6, !UP1 ;  /* 0x0000000625068287 */ /* 0x000fe8000c800000 */
[----:B------:R-:W-:Y:S02]  /*7430*/  @!UP0 UIADD3 UR4, UPT, UPT, -UR7, UR6, URZ ;  /* 0x0000000607048290 */ /* 0x000fe4000fffe1ff */
[----:B------:R-:W-:Y:S02]  /*7440*/  @!UP0 UIADD3 UR6, UPT, UPT, UR7, -UR6, URZ ;  /* 0x8000000607068290 */ /* 0x000fe4000fffe0ff */
[----:B------:R-:W-:Y:S02]  /*7450*/  @!UP0 UIMAD UR38, UR4, UR5, UR38 ;  /* 0x00000005042682a4 */ /* 0x000fe4000f8e0226 */
[----:B------:R-:W-:Y:S02]  /*7460*/  @!UP0 UIMAD UR37, UR6, UR14, UR37 ;  /* 0x0000000e062582a4 */ /* 0x000fe4000f8e0225 */
[----:B------:R-:W-:Y:S09]  /*7470*/  ULOP3.LUT UP0, URZ, UR56, 0x1b0, URZ, 0xc0, !UPT ;  /* 0x000001b038ff7892 */ /* 0x000ff2000f80c0ff */
[----:B------:R-:W-:Y:S05]  /*7480*/  BRA.U !UP0, `(.L_x_137) ;  /* 0x0000000108407547 */ /* 0x000fea000b800000 */
[----:B------:R-:W2:Y:S01]  /*7490*/  LDCU.64 UR8, c[0x4][0x80] ;  /* 0x01001000ff0877ac */ /* 0x000ea20008000a00 */
[----:B------:R-:W-:Y:S01]  /*74a0*/  MOV R3, 0x0 ;  /* 0x0000000000037802 */ /* 0x000fe20000000f00 */
[----:B------:R-:W-:Y:S02]  /*74b0*/  HFMA2 R12, -RZ, RZ, 0, 5.9604644775390625e-08 ;  /* 0x00000001ff0c7431 */ /* 0x000fe400000001ff */
[----:B------:R-:W-:Y:S02]  /*74c0*/  IMAD.MOV.U32 R8, RZ, RZ, 0x70 ;  /* 0x00000070ff087424 */ /* 0x000fe400078e00ff */
[----:B------:R-:W-:Y:S01]  /*74d0*/  IMAD.MOV.U32 R13, RZ, RZ, RZ ;  /* 0x000000ffff0d7224 */ /* 0x000fe200078e00ff */
[----:B------:R-:W3:Y:S01]  /*74e0*/  LDCU.64 UR6, c[0x4][0x88] ;  /* 0x01001100ff0677ac */ /* 0x000ee20008000a00 */
[----:B------:R-:W4:Y:S01]  /*74f0*/  LDC.64 R2, c[0x4][R3] ;  /* 0x0100000003027b82 */ /* 0x000f220000000a00 */
[----:B------:R-:W1:Y:S01]  /*7500*/  LDCU.64 UR4, c[0x4][0x8] ;  /* 0x01000100ff0477ac */ /* 0x000e620008000a00 */
[----:B--2---:R-:W-:Y:S01]  /*7510*/  MOV R5, UR9 ;  /* 0x0000000900057c02 */ /* 0x004fe20008000f00 */
[----:B------:R-:W-:Y:S01]  /*7520*/  IMAD.U32 R4, RZ, RZ, UR8 ;  /* 0x00000008ff047e24 */ /* 0x000fe2000f8e00ff */
[----:B---3--:R-:W-:Y:S01]  /*7530*/  MOV R7, UR7 ;  /* 0x0000000700077c02 */ /* 0x008fe20008000f00 */
[----:B------:R-:W-:Y:S01]  /*7540*/  IMAD.U32 R6, RZ, RZ, UR6 ;  /* 0x00000006ff067e24 */ /* 0x000fe2000f8e00ff */
[----:B-1----:R-:W-:Y:S01]  /*7550*/  MOV R11, UR5 ;  /* 0x00000005000b7c02 */ /* 0x002fe20008000f00 */
[----:B------:R-:W-:Y:S02]  /*7560*/  IMAD.U32 R10, RZ, RZ, UR4 ;  /* 0x00000004ff0a7e24 */ /* 0x000fe4000f8e00ff */
[----:B------:R-:W-:Y:S07]  /*7570*/  LEPC R20, `(.L_x_137) ;  /* 0x000000001014794e */ /* 0x000fee0000000000 */
[----:B----45:R-:W-:Y:S05]  /*7580*/  CALL.ABS.NOINC R2 ;  /* 0x0000000002007343 */ /* 0x030fea0003c00000 */
.L_x_137:
[----:B------:R-:W-:Y:S01]  /*7590*/  LOP3.LUT P0, RZ, R85, 0x1b0, RZ, 0xc0, !PT ;  /* 0x000001b055ff7812 */ /* 0x000fe2000780c0ff */
[----:B------:R-:W-:Y:S11]  /*75a0*/  BSSY.RECONVERGENT B6, `(.L_x_138) ;  /* 0x0000013000067945 */ /* 0x000ff60003800200 */
[----:B------:R-:W-:Y:S01]  /*75b0*/  @!UPT UIADD3 URZ, UPT, UPT, URZ, URZ, URZ ;  /* 0x000000fffffff290 */ /* 0x000fe2000fffe0ff */
[----:B------:R-:W-:Y:S05]  /*75c0*/  @!P0 BRA `(.L_x_139) ;  /* 0x0000000000408947 */ /* 0x000fea0003800000 */
        /* <DEDUP_REMOVED lines=16> */
.L_x_139:
[----:B------:R-:W-:Y:S05]  /*76d0*/  BSYNC.RECONVERGENT B6 ;  /* 0x0000000000067941 */ /* 0x000fea0003800200 */
.L_x_138:
[----:B------:R-:W-:Y:S01]  /*76e0*/  ISETP.NE.U32.AND P3, PT, R74, RZ, PT ;  /* 0x000000ff4a00720c */ /* 0x000fe20003f65070 */
[----:B------:R-:W-:Y:S01]  /*76f0*/  UISETP.NE.AND UP1, UPT, UR61, URZ, UPT ;  /* 0x000000ff3d00728c */ /* 0x000fe2000bf25270 */
[----:B------:R-:W-:Y:S02]  /*7700*/  ISETP.NE.U32.AND P4, PT, R70, RZ, PT ;  /* 0x000000ff4600720c */ /* 0x000fe40003f85070 */
[----:B------:R-:W-:Y:S02]  /*7710*/  ISETP.NE.AND.EX P3, PT, R75, RZ, PT, P3 ;  /* 0x000000ff4b00720c */ /* 0x000fe40003f65330 */
[----:B------:R-:W-:Y:S02]  /*7720*/  PLOP3.LUT P1, PT, PT, PT, PT, 0x8, 0x80 ;  /* 0x000000000080781c */ /* 0x000fe40003f2e170 */
[----:B------:R-:W-:Y:S02]  /*7730*/  PLOP3.LUT P0, PT, PT, PT, UP1, 0x80, 0x8 ;  /* 0x000000000008781c */ /* 0x000fe40003f0f018 */
[----:B------:R-:W-:Y:S02]  /*7740*/  ISETP.NE.AND.EX P4, PT, R71, RZ, PT, P4 ;  /* 0x000000ff4700720c */ /* 0x000fe40003f85340 */
[----:B------:R-:W2:Y:S09]  /*7750*/  @UP1 LDCU.64 UR4, c[0x0][0x888] ;  /* 0x00011100ff0417ac */ /* 0x000eb20008000a00 */
[----:B------:R-:W-:Y:S01]  /*7760*/  @P0 PLOP3.LUT P1, PT, P3, PT, PT, 0x80, 0x8 ;  /* 0x000000000008081c */ /* 0x000fe20001f2f070 */
[----:B--2---:R-:W-:Y:S04]  /*7770*/  @UP1 UISETP.NE.U32.AND UP0, UPT, UR4, URZ, UPT ;  /* 0x000000ff0400128c */ /* 0x004fe8000bf05070 */
[----:B------:R-:W-:Y:S04]  /*7780*/  @UP1 UISETP.NE.AND.EX UP0, UPT, UR5, URZ, UPT, UP0 ;  /* 0x000000ff0500128c */ /* 0x000fe8000bf05300 */
[----:B------:R-:W-:Y:S01]  /*7790*/  @UP1 USEL UR4, URZ, 0xffffffff, UP0 ;  /* 0xffffffffff041887 */ /* 0x000fe20008000000 */
[----:B------:R-:W-:Y:S11]  /*77a0*/  @!P3 BRA `(.L_x_140) ;  /* 0x000000000030b947 */ /* 0x000ff60003800000 */
[----:B------:R-:W-:Y:S01]  /*77b0*/  ISETP.NE.U32.AND P2, PT, R72, RZ, PT ;  /* 0x000000ff4800720c */ /* 0x000fe20003f45070 */
[----:B------:R-:W2:Y:S01]  /*77c0*/  LDCU.64 UR6, c[0x0][0x358] ;  /* 0x00006b00ff0677ac */ /* 0x000ea20008000a00 */
[----:B------:R-:W-:Y:S02]  /*77d0*/  IMAD.MOV.U32 R79, RZ, RZ, 0x1 ;  /* 0x00000001ff4f7424 */ /* 0x000fe400078e00ff */
[----:B------:R-:W-:Y:S11]  /*77e0*/  ISETP.NE.AND.EX P2, PT, R73, RZ, PT, P2 ;  /* 0x000000ff4900720c */ /* 0x000ff60003f45320 */
[----:B------:R-:W-:Y:S02]  /*77f0*/  @!UPT UIADD3 URZ, UPT, UPT, URZ, URZ, URZ ;  /* 0x000000fffffff290 */ /* 0x000fe4000fffe0ff */
[----:B------:R-:W3:Y:S01]  /*7800*/  @P2 LDC.64 R2, c[0x0][0x888] ;  /* 0x00022200ff022b82 */ /* 0x000ee20000000a00 */
[----:B-1----:R-:W-:Y:S04]  /*7810*/  @P2 IMAD R0, R74, UR36, RZ ;  /* 0x000000244a002c24 */ /* 0x002fe8000f8e02ff */
[----:B---3--:R-:W-:Y:S04]  /*7820*/  @P2 IMAD.WIDE R2, R0, 0x4, R2 ;  /* 0x0000000400022825 */ /* 0x008fe800078e0202 */
[----:B------:R-:W-:Y:S01]  /*7830*/  HFMA2 R0, -RZ, RZ, 0, 5.9604644775390625e-08 ;  /* 0x00000001ff007431 */ /* 0x000fe200000001ff */
[----:B--2--5:R2:W5:Y:S04]  /*7840*/  @P2 LDG.E R39, desc[UR6][R2.64] ;  /* 0x0000000602272981 */ /* 0x024568000c1e1900 */
[----:B------:R-:W-:Y:S01]  /*7850*/  @!P2 PRMT R79, R0, 0x7610, R79 ;  /* 0x00007610004fa816 */ /* 0x000fe2000000004f */
[----:B--2---:R-:W3:Y:S06]  /*7860*/  @!P2 LDC R39, c[0x0][0x880] ;  /* 0x00022000ff27ab82 */ /* 0x004eec0000000800 */
.L_x_140:
[----:B------:R-:W-:Y:S05]  /*7870*/  @!P4 BRA `(.L_x_141) ;  /* 0x000000000024c947 */ /* 0x000fea0003800000 */
[----:B------:R-:W-:Y:S01]  /*7880*/  ISETP.NE.U32.AND P2, PT, R68, RZ, PT ;  /* 0x000000ff4400720c */ /* 0x000fe20003f45070 */
[----:B------:R-:W2:Y:S03]  /*7890*/  LDCU.64 UR6, c[0x0][0x358] ;  /* 0x00006b00ff0677ac */ /* 0x000ea60008000a00 */
[----:B------:R-:W-:Y:S11]  /*78a0*/  ISETP.NE.AND.EX P2, PT, R69, RZ, PT, P2 ;  /* 0x000000ff4500720c */ /* 0x000ff60003f45320 */
[----:B------:R-:W-:Y:S02]  /*78b0*/  @!UPT UIADD3 URZ, UPT, UPT, URZ, URZ, URZ ;  /* 0x000000fffffff290 */ /* 0x000fe4000fffe0ff */
[----:B------:R-:W4:Y:S01]  /*78c0*/  @P2 LDC.64 R2, c[0x0][0x8a8] ;  /* 0x00022a00ff022b82 */ /* 0x000f220000000a00 */
[----:B-1----:R-:W-:Y:S04]  /*78d0*/  @P2 IMAD R0, R70, UR36, RZ ;  /* 0x0000002446002c24 */ /* 0x002fe8000f8e02ff */
[----:B----4-:R-:W-:Y:S05]  /*78e0*/  @P2 IMAD.WIDE R2, R0, 0x4, R2 ;  /* 0x0000000400022825 */ /* 0x010fea00078e0202 */
[----:B--2--5:R2:W5:Y:S02]  /*78f0*/  @P2 LDG.E R38, desc[UR6][R2.64] ;  /* 0x0000000602262981 */ /* 0x024564000c1e1900 */
[----:B--2---:R-:W4:Y:S02]  /*7900*/  @!P2 LDC R38, c[0x0][0x8a0] ;  /* 0x00022800ff26ab82 */ /* 0x004f240000000800 */
.L_x_141:
[----:B---3-5:R-:W-:Y:S01]  /*7910*/  @P0 FSETP.NEU.AND P4, PT, R39, RZ, PT ;  /* 0x000000ff2700020b */ /* 0x028fe20003f8d000 */
[----:B-1----:R-:W-:Y:S01]  /*7920*/  IMAD.U32 R0, RZ, RZ, UR4 ;  /* 0x00000004ff007e24 */ /* 0x002fe2000f8e00ff */
[----:B------:R-:W-:Y:S01]  /*7930*/  @P0 LOP3.LUT P2, RZ, R79, 0xff, RZ, 0xc0, !PT ;  /* 0x000000ff4fff0812 */ /* 0x000fe2000784c0ff */
[----:B------:R-:W-:Y:S01]  /*7940*/  BSSY B1, `(.L_x_142) ;  /* 0x0000039000017945 */ /* 0x000fe20003800000 */
[----:B------:R-:W-:Y:S02]  /*7950*/  @P0 SEL R2, RZ, 0xffffffff, P4 ;  /* 0xffffffffff020807 */ /* 0x000fe40002000000 */
[----:B------:R-:W-:Y:S02]  /*7960*/  CS2R R66, SRZ ;  /* 0x0000000000427805 */ /* 0x000fe4000001ff00 */
[----:B------:R-:W-:Y:S02]  /*7970*/  LEA R22, R36, UR44, 0x3 ;  /* 0x0000002c24167c11 */ /* 0x000fe4000f8e18ff */
[----:B------:R-:W-:Y:S02]  /*7980*/  CS2R R64, SRZ ;  /* 0x0000000000407805 */ /* 0x000fe4000001ff00 */
[----:B------:R-:W-:Y:S02]  /*7990*/  @P1 SEL R2, R0, R2, !P2 ;  /* 0x0000000200021207 */ /* 0x000fe40005000000 */
[----:B------:R-:W-:Y:S02]  /*79a0*/  CS2R R18, SRZ ;  /* 0x0000000000127805 */ /* 0x000fe4000001ff00 */
[----:B------:R-:W-:Y:S02]  /*79b0*/  SHF.L.U32 R3, R84, 0x1f, RZ ;  /* 0x0000001f54037819 */ /* 0x000fe400000006ff */
[----:B------:R-:W-:Y:S02]  /*79c0*/  CS2R R16, SRZ ;  /* 0x0000000000107805 */ /* 0x000fe4000001ff00 */
[----:B------:R-:W-:Y:S02]  /*79d0*/  @P0 LOP3.LUT R2, R2, 0x1, RZ, 0xc0, !PT ;  /* 0x0000000102020812 */ /* 0x000fe400078ec0ff */
[----:B------:R-:W-:Y:S02]  /*79e0*/  PLOP3.LUT P5, PT, PT, PT, PT, 0x8, 0x80 ;  /* 0x000000000080781c */ /* 0x000fe40003fae170 */
[----:B------:R-:W-:Y:S02]  /*79f0*/  ISETP.NE.U32.OR P1, PT, R2, 0x1, !P0 ;  /* 0x000000010200780c */ /* 0x000fe40004725470 */
[----:B------:R-:W-:Y:S11]  /*7a00*/  LEA.HI R2, R36, R36, RZ, 0x1 ;  /* 0x0000002424027211 */ /* 0x000ff600078f08ff */
[----:B------:R-:W-:Y:S04]  /*7a10*/  @P1 SHF.L.U32 R0, R82, 0x1f, RZ ;  /* 0x0000001f52001819 */ /* 0x000fe800000006ff */
[----:B------:R1:W2:Y:S01]  /*7a20*/  @P1 SYNCS.PHASECHK.TRANS64.TRYWAIT P0, [UR44+0x360], R0 ;  /* 0x00036000ff0015a7 */ /* 0x0002a2000800112c */
[----:B------:R3:W3:Y:S01]  /*7a30*/  SYNCS.PHASECHK.TRANS64.TRYWAIT P4, [R22+URZ+0x3a0], R3 ;  /* 0x0003a003160075a7 */ /* 0x0006e200080811ff */
[C---:B-1----:R-:W-:Y:S01]  /*7a40*/  IMAD.SHL.U32 R0, R2.reuse, 0x20, RZ ;  /* 0x0000002002007824 */ /* 0x042fe200078e00ff */
[----:B------:R-:W-:Y:S04]  /*7a50*/  LOP3.LUT R2, R2, 0xffe, RZ, 0xc0, !PT ;  /* 0x00000ffe02027812 */ /* 0x000fe800078ec0ff */
[----:B------:R-:W-:Y:S01]  /*7a60*/  LOP3.LUT R0, R0, 0xffffffc0, RZ, 0xc0, !PT ;  /* 0xffffffc000007812 */ /* 0x000fe200078ec0ff */
[----:B------:R-:W-:Y:S04]  /*7a70*/  IMAD.IADD R2, R36, 0x1, -R2 ;  /* 0x0000000124027824 */ /* 0x000fe800078e0a02 */
[----:B------:R-:W-:Y:S04]  /*7a80*/  IMAD.IADD R0, R37, 0x1, R0 ;  /* 0x0000000125007824 */ /* 0x000fe800078e0200 */
[----:B------:R-:W-:Y:S01]  /*7a90*/  IMAD R2, R2, 0x100000, R0 ;  /* 0x0010000002027824 */ /* 0x000fe200078e0200 */
[----:B--2---:R-:W-:Y:S01]  /*7aa0*/  @P1 PLOP3.LUT P5, PT, P0, PT, PT, 0x8, 0x80 ;  /* 0x000000000080181c */ /* 0x004fe200007ae170 */
[----:B------:R-:W-:Y:S01]  /*7ab0*/  @!UPT UIADD3 URZ, UPT, UPT, URZ, URZ, URZ ;  /* 0x000000fffffff290 */ /* 0x000fe2000fffe0ff */
[----:B---3--:R-:W-:Y:S11]  /*7ac0*/  @!P1 BRA `(.L_x_143) ;  /* 0x0000000000809947 */ /* 0x008ff60003800000 */
[----:B------:R-:W-:Y:S01]  /*7ad0*/  ISETP.NE.U32.AND P0, PT, RZ, UR58, PT ;  /* 0x0000003aff007c0c */ /* 0x000fe2000bf05070 */
[----:B------:R-:W-:Y:S01]  /*7ae0*/  BSSY B0, `(.L_x_144) ;  /* 0x0000012000007945 */ /* 0x000fe20003800000 */
[----:B------:R-:W-:Y:S02]  /*7af0*/  FSETP.NEU.AND P2, PT, R39, RZ, PT ;  /* 0x000000ff2700720b */ /* 0x000fe40003f4d000 */
[----:B------:R-:W-:Y:S02]  /*7b00*/  CS2R R18, SRZ ;  /* 0x0000000000127805 */ /* 0x000fe4000001ff00 */
[----:B------:R-:W-:Y:S02]  /*7b10*/  ISETP.NE.AND.EX P0, PT, RZ, UR59, PT, P0 ;  /* 0x0000003bff007c0c */ /* 0x000fe4000bf05300 */
[----:B------:R-:W-:Y:S02]  /*7b20*/  CS2R R16, SRZ ;  /* 0x0000000000107805 */ /* 0x000fe4000001ff00 */
[----:B------:R-:W-:Y:S02]  /*7b30*/  LOP3.LUT P1, RZ, R79, 0xff, RZ, 0xc0, !PT ;  /* 0x000000ff4fff7812 */ /* 0x000fe4000782c0ff */
[----:B------:R-:W-:Y:S02]  /*7b40*/  CS2R R66, SRZ ;  /* 0x0000000000427805 */ /* 0x000fe4000001ff00 */
[----:B------:R-:W-:Y:S02]  /*7b50*/  SEL R0, RZ, 0xffffffff, P2 ;  /* 0xffffffffff007807 */ /* 0x000fe40001000000 */
[----:B------:R-:W-:Y:S02]  /*7b60*/  CS2R R64, SRZ ;  /* 0x0000000000407805 */ /* 0x000fe4000001ff00 */
[----:B------:R-:W-:Y:S04]  /*7b70*/  SEL R4, RZ, 0xffffffff, P0 ;  /* 0xffffffffff047807 */ /* 0x000fe80000000000 */
[----:B------:R-:W-:Y:S04]  /*7b80*/  @P3 SEL R0, R4, R0, !P1 ;  /* 0x0000000004003207 */ /* 0x000fe80004800000 */
[----:B------:R-:W-:Y:S04]  /*7b90*/  LOP3.LUT R0, R0, 0x1, RZ, 0xc0, !PT ;  /* 0x0000000100007812 */ /* 0x000fe800078ec0ff */
[----:B------:R-:W-:Y:S01]  /*7ba0*/  ISETP.NE.U32.AND P0, PT, R0, 0x1, PT ;  /* 0x000000010000780c */ /* 0x000fe20003f05070 */
[----:B------:R-:W-:Y:S01]  /*7bb0*/  @!UPT UIADD3 URZ, UPT, UPT, URZ, URZ, URZ ;  /* 0x000000fffffff290 */ /* 0x000fe2000fffe0ff */
[----:B------:R-:W-:Y:S11]  /*7bc0*/  @!P5 BRA `(.L_x_145) ;  /* 0x00000000000cd947 */ /* 0x000ff60003800000 */
[----:B------:R-:W-:Y:S04]  /*7bd0*/  SHF.L.U32 R4, R82, 0x1f, RZ ;  /* 0x0000001f52047819 */ /* 0x000fe800000006ff */
[----:B------:R-:W1:Y:S02]  /*7be0*/  SYNCS.PHASECHK.TRANS64.TRYWAIT P1, [UR44+0x360], R4 ;  /* 0x00036004ff0075a7 */ /* 0x000e64000802112c */
[----:B-1----:R-:W-:Y:S05]  /*7bf0*/  @!P1 BRA `(.L_x_146) ;  /* 0x0000002800009947 */ /* 0x002fea0003800000 */
.L_x_145:
[----:B------:R-:W-:Y:S05]  /*7c00*/  BSYNC B0 ;  /* 0x0000000000007941 */ /* 0x000fea0003800000 */
.L_x_144:
[----:B------:R2:W3:Y:S01]  /*7c10*/  @P0 LDS.128 R16, [R78+UR44+0x600] ;  /* 0x0006002c4e100984 */ /* 0x0004e20008000c00 */
[----:B------:R-:W-:Y:S01]  /*7c20*/  UIADD3 UR4, UPT, UPT, UR44, 0x368, URZ ;  /* 0x000003682c047890 */ /* 0x000fe2000fffe0ff */
[----:B------:R-:W-:Y:S02]  /*7c30*/  LOP3.LUT R82, R82, 0x1, RZ, 0x3c, !PT ;  /* 0x0000000152527812 */ /* 0x000fe400078e3cff */
[----:B------:R2:W1:Y:S01]  /*7c40*/  @P0 LDS.128 R64, [R77+0x10] ;  /* 0x000010004d400984 */ /* 0x0004620000000c00 */
[----:B------:R-:W-:Y:S01]  /*7c50*/  UPRMT UR4, UR48, 0x654, UR4 ;  /* 0x0000065430047896 */ /* 0x000fe20008000004 */
[----:B------:R-:W-:Y:S01]  /*7c60*/  @!PT LDS RZ, [RZ] ;  /* 0x00000000fffff984 */ /* 0x000fe20000000800 */
[----:B------:R-:W-:Y:S01]  /*7c70*/  @!PT LDS RZ, [RZ] ;  /* 0x00000000fffff984 */ /* 0x000fe20000000800 */
[----:B------:R-:W-:Y:S01]  /*7c80*/  @!PT LDS RZ, [RZ] ;  /* 0x00000000fffff984 */ /* 0x000fe20000000800 */
[----:B------:R-:W-:Y:S01]  /*7c90*/  @!PT LDS RZ, [RZ] ;  /* 0x00000000fffff984 */ /* 0x000fe20000000800 */
[----:B------:R5:W-:Y:S06]  /*7ca0*/  MEMBAR.ALL.CTA ;  /* 0x0000000000007992 */ /* 0x000bec0000008000 */
[----:B-----5:R-:W5:Y:S02]  /*7cb0*/  FENCE.VIEW.ASYNC.S ;  /* 0x00000000000073c6 */ /* 0x020f640000000000 */
[----:B-----5:R-:W-:Y:S03]  /*7cc0*/  SYNCS.ARRIVE.TRANS64.RED.A1T0 RZ, [UR4], RZ ;  /* 0x000000ffffff79a7 */ /* 0x020fe60008100404 */
.L_x_143:
[----:B------:R-:W-:Y:S05]  /*7cd0*/  BSYNC B1 ;  /* 0x0000000000017941 */ /* 0x000fea0003800000 */
.L_x_142:
[----:B-1----:R-:W-:Y:S04]  /*7ce0*/  SHF.R.U32.HI R0, RZ, 0x15, R2 ;  /* 0x00000015ff007819 */ /* 0x002fe80000011602 */
[----:B------:R-:W-:Y:S01]  /*7cf0*/  LOP3.LUT P0, RZ, R0, 0x3, R80, 0x48, !PT ;  /* 0x0000000300ff7812 */ /* 0x000fe20007804850 */
[----:B------:R-:W-:Y:S01]  /*7d00*/  @!UPT UIADD3 URZ, UPT, UPT, URZ, URZ, URZ ;  /* 0x000000fffffff290 */ /* 0x000fe2000fffe0ff */
[----:B------:R-:W-:Y:S11]  /*7d10*/  @P4 BRA `(.L_x_147) ;  /* 0x0000000000084947 */ /* 0x000ff60003800000 */
[----:B------:R-:W1:Y:S02]  /*7d20*/  SYNCS.PHASECHK.TRANS64.TRYWAIT P1, [R22+URZ+0x3a0], R3 ;  /* 0x0003a003160075a7 */ /* 0x000e6400080211ff */
[----:B-1----:R-:W-:Y:S05]  /*7d30*/  @!P1 BRA `(.L_x_148) ;  /* 0x0000002400c89947 */ /* 0x002fea0003800000 */
.L_x_147:
[----:B------:R-:W-:Y:S05]  /*7d40*/  @!P0 BRA `(.L_x_149) ;  /* 0x0000000000408947 */ /* 0x000fea0003800000 */
[----:B------:R-:W1:Y:S01]  /*7d50*/  LDCU.64 UR8, c[0x4][0x70] ;  /* 0x01000e00ff0877ac */ /* 0x000e620008000a00 */
[----:B------:R-:W-:Y:S01]  /*7d60*/  MOV R15, 0x0 ;  /* 0x00000000000f7802 */ /* 0x000fe20000000f00 */
[----:B------:R-:W-:Y:S02]  /*7d70*/  HFMA2 R12, -RZ, RZ, 0, 5.9604644775390625e-08 ;  /* 0x00000001ff0c7431 */ /* 0x000fe400000001ff */
[----:B------:R-:W-:Y:S02]  /*7d80*/  IMAD.MOV.U32 R8, RZ, RZ, 0x192 ;  /* 0x00000192ff087424 */ /* 0x000fe400078e00ff */
[----:B------:R-:W-:Y:S01]  /*7d90*/  IMAD.MOV.U32 R13, RZ, RZ, RZ ;  /* 0x000000ffff0d7224 */ /* 0x000fe200078e00ff */
[----:B------:R-:W5:Y:S01]  /*7da0*/  LDCU.64 UR6, c[0x4][0x78] ;  /* 0x01000f00ff0677ac */ /* 0x000f620008000a00 */
[----:B------:R-:W2:Y:S01]  /*7db0*/  LDC.64 R14, c[0x4][R15] ;  /* 0x010000000f0e7b82 */ /* 0x000ea20000000a00 */
[----:B------:R-:W3:Y:S01]  /*7dc0*/  LDCU.64 UR4, c[0x4][0x10] ;  /* 0x01000200ff0477ac */ /* 0x000ee20008000a00 */
[----:B-1----:R-:W-:Y:S01]  /*7dd0*/  MOV R5, UR9 ;  /* 0x0000000900057c02 */ /* 0x002fe20008000f00 */
[----:B------:R-:W-:Y:S01]  /*7de0*/  IMAD.U32 R4, RZ, RZ, UR8 ;  /* 0x00000008ff047e24 */ /* 0x000fe2000f8e00ff */
[----:B-----5:R-:W-:Y:S01]  /*7df0*/  MOV R7, UR7 ;  /* 0x0000000700077c02 */ /* 0x020fe20008000f00 */
[----:B------:R-:W-:Y:S01]  /*7e00*/  IMAD.U32 R6, RZ, RZ, UR6 ;  /* 0x00000006ff067e24 */ /* 0x000fe2000f8e00ff */
[----:B---3--:R-:W-:Y:S01]  /*7e10*/  MOV R11, UR5 ;  /* 0x00000005000b7c02 */ /* 0x008fe20008000f00 */
[----:B------:R-:W-:Y:S02]  /*7e20*/  IMAD.U32 R10, RZ, RZ, UR4 ;  /* 0x00000004ff0a7e24 */ /* 0x000fe4000f8e00ff */
[----:B------:R-:W-:Y:S07]  /*7e30*/  LEPC R20, `(.L_x_149) ;  /* 0x000000001014794e */ /* 0x000fee0000000000 */
[----:B--2-4-:R-:W-:Y:S05]  /*7e40*/  CALL.ABS.NOINC R14 ;  /* 0x000000000e007343 */ /* 0x014fea0003c00000 */
.L_x_149:
[----:B------:R-:W-:Y:S01]  /*7e50*/  LOP3.LUT P0, RZ, R76, 0x60, RZ, 0xc0, !PT ;  /* 0x000000604cff7812 */ /* 0x000fe2000780c0ff */
[----:B------:R-:W-:Y:S05]  /*7e60*/  WARPSYNC.ALL ;  /* 0x0000000000007948 */ /* 0x000fea0003800000 */
[----:B------:R-:W-:Y:S01]  /*7e70*/  R2UR UR4, R2 ;  /* 0x00000000020472ca */ /* 0x000fe200000e0000 */
[----:B------:R-:W-:Y:S01]  /*7e80*/  BSSY.RECONVERGENT B0, `(.L_x_150) ;  /* 0x000009f000007945 */ /* 0x000fe20003800200 */
[-C--:B---3--:R-:W-:Y:S02]  /*7e90*/  F2FP.F16.E5M2.UNPACK_B R2, R16.reuse ;  /* 0x00000010ff02723e */ /* 0x088fe400020004ff */
[----:B------:R-:W-:Y:S02]  /*7ea0*/  F2FP.F16.E5M2.UNPACK_B R16, R16.H1 ;  /* 0x00000010ff10723e */ /* 0x000fe400030004ff */
[----:B------:R-:W-:Y:S01]  /*7eb0*/  R2UR UR5, R22 ;  /* 0x00000000160572ca */ /* 0x000fe200000e0000 */
[----:B------:R-:W-:Y:S01]  /*7ec0*/  HADD2.F32 R0, -RZ, R2.H0_H0 ;  /* 0x20000002ff007230 */ /* 0x000fe20000004100 */
[-C--:B------:R-:W-:Y:S01]  /*7ed0*/  F2FP.F16.E5M2.UNPACK_B R42, R17.reuse ;  /* 0x00000011ff2a723e */ /* 0x080fe200020004ff */
[--C-:B------:R-:W-:Y:S01]  /*7ee0*/  HADD2.F32 R3, -RZ, R16.reuse.H0_H0 ;  /* 0x20000010ff037230 */ /* 0x100fe20000004100 */
[----:B------:R-:W-:Y:S01]  /*7ef0*/  F2FP.F16.E5M2.UNPACK_B R44, R17.H1 ;  /* 0x00000011ff2c723e */ /* 0x000fe200030004ff */
[----:B------:R-:W-:Y:S01]  /*7f00*/  HADD2.F32 R40, -RZ, R16.H1_H1 ;  /* 0x30000010ff287230 */ /* 0x000fe20000004100 */
[-C--:B------:R-:W-:Y:S01]  /*7f10*/  F2FP.F16.E5M2.UNPACK_B R46, R18.reuse ;  /* 0x00000012ff2e723e */ /* 0x080fe200020004ff */
[----:B------:R-:W-:Y:S01]  /*7f20*/  HADD2.F32 R2, -RZ, R2.H1_H1 ;  /* 0x30000002ff027230 */ /* 0x000fe20000004100 */
[----:B------:R-:W-:Y:S01]  /*7f30*/  F2FP.F16.E5M2.UNPACK_B R48, R18.H1 ;  /* 0x00000012ff30723e */ /* 0x000fe200030004ff */
[--C-:B------:R-:W-:Y:S01]  /*7f40*/  HADD2.F32 R41, -RZ, R42.reuse.H0_H0 ;  /* 0x2000002aff297230 */ /* 0x100fe20000004100 */
[-C--:B------:R-:W-:Y:S01]  /*7f50*/  F2FP.F16.E5M2.UNPACK_B R50, R19.reuse ;  /* 0x00000013ff32723e */ /* 0x080fe200020004ff */
[----:B------:R-:W-:Y:S01]  /*7f60*/  HADD2.F32 R42, -RZ, R42.H1_H1 ;  /* 0x3000002aff2a7230 */ /* 0x000fe20000004100 */
[----:B------:R-:W-:Y:S01]  /*7f70*/  F2FP.F16.E5M2.UNPACK_B R52, R19.H1 ;  /* 0x00000013ff34723e */ /* 0x000fe200030004ff */
[----:B------:R-:W-:Y:S01]  /*7f80*/  HADD2.F32 R43, -RZ, R44.H0_H0 ;  /* 0x2000002cff2b7230 */ /* 0x000fe20000004100 */
[----:B------:R-:W-:Y:S01]  /*7f90*/  LDTM.16dp32bit_t0_t15.x32 R4, tmem[UR4] ;  /* 0x00000004000479ee */ /* 0x000fe20008a80000 */
[----:B------:R-:W1:Y:S01]  /*7fa0*/  LDTM.16dp32bit_t16_t31.x32 R4, tmem[UR4+0x20] ;  /* 0x00002004000479ee */ /* 0x000e620008aa0000 */
[----:B------:R-:W-:Y:S01]  /*7fb0*/  NOP ;  /* 0x0000000000007918 */ /* 0x000fe20000000000 */
[----:B------:R-:W-:Y:S01]  /*7fc0*/  UIADD3 UR4, UPT, UPT, UR5, 0x3c0, URZ ;  /* 0x000003c005047890 */ /* 0x000fe2000fffe0ff */
[--C-:B------:R-:W-:Y:S01]  /*7fd0*/  HADD2.F32 R45, -RZ, R46.reuse.H0_H0 ;  /* 0x2000002eff2d7230 */ /* 0x100fe20000004100 */
[----:B------:R-:W-:Y:S01]  /*7fe0*/  F2FP.F16.E5M2.UNPACK_B R54, R64 ;  /* 0x00000040ff36723e */ /* 0x000fe200020004ff */
[----:B------:R-:W-:Y:S01]  /*7ff0*/  HADD2.F32 R46, -RZ, R46.H1_H1 ;  /* 0x3000002eff2e7230 */ /* 0x000fe20000004100 */
[----:B------:R-:W-:Y:S01]  /*8000*/  UPRMT UR4, UR48, 0x654, UR4 ;  /* 0x0000065430047896 */ /* 0x000fe20008000004 */
[--C-:B------:R-:W-:Y:S01]  /*8010*/  HADD2.F32 R49, -RZ, R50.reuse.H0_H0 ;  /* 0x20000032ff317230 */ /* 0x100fe20000004100 */
[-C--:B------:R-:W-:Y:S01]  /*8020*/  F2FP.F16.E5M2.UNPACK_B R58, R65.reuse ;  /* 0x00000041ff3a723e */ /* 0x080fe200020004ff */
[----:B------:R-:W-:Y:S01]  /*8030*/  HADD2.F32 R50, -RZ, R50.H1_H1 ;  /* 0x30000032ff327230 */ /* 0x000fe20000004100 */
[----:B------:R-:W-:Y:S01]  /*8040*/  F2FP.F16.E5M2.UNPACK_B R62, R66 ;  /* 0x00000042ff3e723e */ /* 0x000fe200020004ff */
[--C-:B------:R-:W-:Y:S01]  /*8050*/  HADD2.F32 R53, -RZ, R54.reuse.H0_H0 ;  /* 0x20000036ff357230 */ /* 0x100fe20000004100 */
[----:B------:R-:W-:Y:S01]  /*8060*/  F2FP.F16.E5M2.UNPACK_B R56, R64.H1 ;  /* 0x00000040ff38723e */ /* 0x000fe200030004ff */
[----:B------:R-:W-:Y:S01]  /*8070*/  HADD2.F32 R54, -RZ, R54.H1_H1 ;  /* 0x30000036ff367230 */ /* 0x000fe20000004100 */
[----:B------:R-:W-:Y:S01]  /*8080*/  F2FP.F16.E5M2.UNPACK_B R60, R65.H1 ;  /* 0x00000041ff3c723e */ /* 0x000fe200030004ff */
[----:B-1----:R-:W-:Y:S01]  /*8090*/  SYNCS.ARRIVE.TRANS64.RED.A1T0 RZ, [UR4], RZ ;  /* 0x000000ffffff79a7 */ /* 0x002fe20008100404 */
[--C-:B------:R-:W-:Y:S01]  /*80a0*/  HADD2.F32 R57, -RZ, R58.reuse.H0_H0 ;  /* 0x2000003aff397230 */ /* 0x100fe20000004100 */
[-C--:B------:R-:W-:Y:S01]  /*80b0*/  F2FP.F16.E5M2.UNPACK_B R65, R67.reuse ;  /* 0x00000043ff41723e */ /* 0x080fe200020004ff */
[----:B------:R-:W-:Y:S01]  /*80c0*/  HADD2.F32 R58, -RZ, R58.H1_H1 ;  /* 0x3000003aff3a7230 */ /* 0x000fe20000004100 */
[----:B------:R-:W-:Y:S01]  /*80d0*/  F2FP.F16.E5M2.UNPACK_B R64, R66.H1 ;  /* 0x00000042ff40723e */ /* 0x000fe200030004ff */
[--C-:B------:R-:W-:Y:S01]  /*80e0*/  HADD2.F32 R61, -RZ, R62.reuse.H0_H0 ;  /* 0x2000003eff3d7230 */ /* 0x100fe20000004100 */
[----:B------:R-:W-:Y:S01]  /*80f0*/  F2FP.F16.E5M2.UNPACK_B R67, R67.H1 ;  /* 0x00000043ff43723e */ /* 0x000fe200030004ff */
[----:B------:R-:W-:Y:S01]  /*8100*/  HADD2.F32 R62, -RZ, R62.H1_H1 ;  /* 0x3000003eff3e7230 */ /* 0x000fe20000004100 */
[----:B------:R-:W-:Y:S01]  /*8110*/  IADD3 R36, PT, PT, R36, 0x1, RZ ;  /* 0x0000000124247810 */ /* 0x000fe20007ffe0ff */
[C---:B----4-:R-:W-:Y:S01]  /*8120*/  FMUL R4, R38.reuse, R4 ;  /* 0x0000000426047220 */ /* 0x050fe20000400000 */
[C---:B------:R-:W-:Y:S01]  /*8130*/  FMUL R5, R38.reuse, R5 ;  /* 0x0000000526057220 */ /* 0x040fe20000400000 */
[C---:B------:R-:W-:Y:S01]  /*8140*/  FMUL R8, R38.reuse, R8 ;  /* 0x0000000826087220 */ /* 0x040fe20000400000 */
[C---:B------:R-:W-:Y:S01]  /*8150*/  FMUL R9, R38.reuse, R9 ;  /* 0x0000000926097220 */ /* 0x040fe20000400000 */
[C---:B------:R-:W-:Y:S01]  /*8160*/  FFMA R4, R39.reuse, R0, R4 ;  /* 0x0000000027047223 */ /* 0x040fe20000000004 */
[C---:B------:R-:W-:Y:S01]  /*8170*/  FFMA R5, R39.reuse, R2, R5 ;  /* 0x0000000227057223 */ /* 0x040fe20000000005 */
[C---:B------:R-:W-:Y:S01]  /*8180*/  FMUL R12, R38.reuse, R12 ;  /* 0x0000000c260c7220 */ /* 0x040fe20000400000 */
        /* <DEDUP_REMOVED lines=10> */
[----:B------:R-:W-:Y:S02]  /*8230*/  HADD2.F32 R44, -RZ, R44.H1_H1 ;  /* 0x3000002cff2c7230 */ /* 0x000fe40000004100 */
[C---:B------:R-:W-:Y:S01]  /*8240*/  FMUL R10, R38.reuse, R10 ;  /* 0x0000000a260a7220 */ /* 0x040fe20000400000 */
[C---:B------:R-:W-:Y:S01]  /*8250*/  FFMA R6, R39.reuse, R3, R6 ;  /* 0x0000000327067223 */ /* 0x040fe20000000006 */
[C---:B------:R-:W-:Y:S01]  /*8260*/  FFMA R7, R39.reuse, R40, R7 ;  /* 0x0000002827077223 */ /* 0x040fe20000000007 */
[C---:B------:R-:W-:Y:S01]  /*8270*/  FFMA R8, R39.reuse, R41, R8 ;  /* 0x0000002927087223 */ /* 0x040fe20000000008 */
[C---:B------:R-:W-:Y:S01]  /*8280*/  FFMA R9, R39.reuse, R42, R9 ;  /* 0x0000002a27097223 */ /* 0x040fe20000000009 */
[----:B------:R-:W-:Y:S01]  /*8290*/  FFMA R10, R39, R43, R10 ;  /* 0x0000002b270a7223 */ /* 0x000fe2000000000a */
[--C-:B------:R-:W-:Y:S01]  /*82a0*/  HADD2.F32 R40, -RZ, R65.reuse.H0_H0 ;  /* 0x20000041ff287230 */ /* 0x100fe20000004100 */
[----:B------:R-:W-:Y:S01]  /*82b0*/  F2FP.SATFINITE.E5M2.F32.PACK_AB_MERGE_C R86, R7, R6, RZ ;  /* 0x000000060756723e */ /* 0x000fe200048060ff */
[C---:B------:R-:W-:Y:S01]  /*82c0*/  FMUL R7, R38.reuse, R24 ;  /* 0x0000001826077220 */ /* 0x040fe20000400000 */
[C---:B------:R-:W-:Y:S01]  /*82d0*/  FMUL R24, R38.reuse, R29 ;  /* 0x0000001d26187220 */ /* 0x040fe20000400000 */
[C---:B------:R-:W-:Y:S01]  /*82e0*/  FMUL R29, R38.reuse, R34 ;  /* 0x00000022261d7220 */ /* 0x040fe20000400000 */
[----:B------:R-:W-:Y:S02]  /*82f0*/  HADD2.F32 R65, -RZ, R65.H1_H1 ;  /* 0x30000041ff417230 */ /* 0x000fe40000004100 */
[C---:B------:R-:W-:Y:S01]  /*8300*/  FMUL R11, R38.reuse, R11 ;  /* 0x0000000b260b7220 */ /* 0x040fe20000400000 */
[--C-:B------:R-:W-:Y:S02]  /*8310*/  HADD2.F32 R47, -RZ, R48.reuse.H0_H0 ;  /* 0x20000030ff2f7230 */ /* 0x100fe40000004100 */
[C---:B------:R-:W-:Y:S01]  /*8320*/  FMUL R14, R38.reuse, R14 ;  /* 0x0000000e260e7220 */ /* 0x040fe20000400000 */
[----:B------:R-:W-:Y:S02]  /*8330*/  HADD2.F32 R48, -RZ, R48.H1_H1 ;  /* 0x30000030ff307230 */ /* 0x000fe40000004100 */
[C---:B------:R-:W-:Y:S01]  /*8340*/  FFMA R11, R39.reuse, R44, R11 ;  /* 0x0000002c270b7223 */ /* 0x040fe2000000000b */
[C---:B------:R-:W-:Y:S01]  /*8350*/  FFMA R12, R39.reuse, R45, R12 ;  /* 0x0000002d270c7223 */ /* 0x040fe2000000000c */
[C---:B------:R-:W-:Y:S01]  /*8360*/  FFMA R13, R39.reuse, R46, R13 ;  /* 0x0000002e270d7223 */ /* 0x040fe2000000000d */
[----:B------:R-:W-:Y:S01]  /*8370*/  FFMA R14, R39, R47, R14 ;  /* 0x0000002f270e7223 */ /* 0x000fe2000000000e */
[C---:B------:R-:W-:Y:S01]  /*8380*/  FMUL R15, R38.reuse, R15 ;  /* 0x0000000f260f7220 */ /* 0x040fe20000400000 */
[--C-:B------:R-:W-:Y:S01]  /*8390*/  HADD2.F32 R51, -RZ, R52.reuse.H0_H0 ;  /* 0x20000034ff337230 */ /* 0x100fe20000004100 */
[----:B------:R-:W-:Y:S01]  /*83a0*/  F2FP.SATFINITE.E5M2.F32.PACK_AB_MERGE_C R10, R11, R10, RZ ;  /* 0x0000000a0b0a723e */ /* 0x000fe200048060ff */
[----:B------:R-:W-:Y:S02]  /*83b0*/  HADD2.F32 R52, -RZ, R52.H1_H1 ;  /* 0x30000034ff347230 */ /* 0x000fe40000004100 */
[C---:B------:R-:W-:Y:S01]  /*83c0*/  FFMA R15, R39.reuse, R48, R15 ;  /* 0x00000030270f7223 */ /* 0x040fe2000000000f */
[C---:B------:R-:W-:Y:S01]  /*83d0*/  FFMA R16, R39.reuse, R49, R16 ;  /* 0x0000003127107223 */ /* 0x040fe20000000010 */
[C---:B------:R-:W-:Y:S01]  /*83e0*/  FFMA R17, R39.reuse, R50, R17 ;  /* 0x0000003227117223 */ /* 0x040fe20000000011 */
[C---:B------:R-:W-:Y:S01]  /*83f0*/  FMUL R18, R38.reuse, R18 ;  /* 0x0000001226127220 */ /* 0x040fe20000400000 */
[C---:B------:R-:W-:Y:S01]  /*8400*/  FMUL R19, R38.reuse, R19 ;  /* 0x0000001326137220 */ /* 0x040fe20000400000 */
[--C-:B------:R-:W-:Y:S02]  /*8410*/  HADD2.F32 R55, -RZ, R56.reuse.H0_H0 ;  /* 0x20000038ff377230 */ /* 0x100fe40000004100 */
[C---:B------:R-:W-:Y:S01]  /*8420*/  FMUL R3, R38.reuse, R22 ;  /* 0x0000001626037220 */ /* 0x040fe20000400000 */
[C---:B------:R-:W-:Y:S01]  /*8430*/  FFMA R18, R39.reuse, R51, R18 ;  /* 0x0000003327127223 */ /* 0x040fe20000000012 */
[----:B------:R-:W-:Y:S02]  /*8440*/  HADD2.F32 R56, -RZ, R56.H1_H1 ;  /* 0x30000038ff387230 */ /* 0x000fe40000004100 */
[C---:B------:R-:W-:Y:S01]  /*8450*/  FFMA R19, R39.reuse, R52, R19 ;  /* 0x0000003427137223 */ /* 0x040fe20000000013 */
[C---:B------:R-:W-:Y:S01]  /*8460*/  FMUL R6, R38.reuse, R23 ;  /* 0x0000001726067220 */ /* 0x040fe20000400000 */
[C---:B------:R-:W-:Y:S01]  /*8470*/  FFMA R0, R39.reuse, R53, R0 ;  /* 0x0000003527007223 */ /* 0x040fe20000000000 */
[C---:B------:R-:W-:Y:S01]  /*8480*/  FFMA R2, R39.reuse, R54, R2 ;  /* 0x0000003627027223 */ /* 0x040fe20000000002 */
[--C-:B------:R-:W-:Y:S02]  /*8490*/  HADD2.F32 R59, -RZ, R60.reuse.H0_H0 ;  /* 0x2000003cff3b7230 */ /* 0x100fe40000004100 */
[C---:B------:R-:W-:Y:S01]  /*84a0*/  FFMA R3, R39.reuse, R55, R3 ;  /* 0x0000003727037223 */ /* 0x040fe20000000003 */
[----:B------:R-:W-:Y:S02]  /*84b0*/  HADD2.F32 R60, -RZ, R60.H1_H1 ;  /* 0x3000003cff3c7230 */ /* 0x000fe40000004100 */
[C---:B------:R-:W-:Y:S01]  /*84c0*/  FMUL R21, R38.reuse, R26 ;  /* 0x0000001a26157220 */ /* 0x040fe20000400000 */
[C---:B------:R-:W-:Y:S01]  /*84d0*/  FMUL R22, R38.reuse, R27 ;  /* 0x0000001b26167220 */ /* 0x040fe20000400000 */
[C---:B------:R-:W-:Y:S01]  /*84e0*/  FFMA R6, R39.reuse, R56, R6 ;  /* 0x0000003827067223 */ /* 0x040fe20000000006 */
[C---:B------:R-:W-:Y:S01]  /*84f0*/  FFMA R7, R39.reuse, R57, R7 ;  /* 0x0000003927077223 */ /* 0x040fe20000000007 */
[C---:B------:R-:W-:Y:S01]  /*8500*/  FMUL R23, R38.reuse, R28 ;  /* 0x0000001c26177220 */ /* 0x040fe20000400000 */
[C---:B------:R-:W-:Y:S01]  /*8510*/  FFMA R20, R39.reuse, R58, R20 ;  /* 0x0000003a27147223 */ /* 0x040fe20000000014 */
[--C-:B------:R-:W-:Y:S02]  /*8520*/  HADD2.F32 R63, -RZ, R64.reuse.H0_H0 ;  /* 0x20000040ff3f7230 */ /* 0x100fe40000004100 */
[C---:B------:R-:W-:Y:S01]  /*8530*/  FFMA R21, R39.reuse, R59, R21 ;  /* 0x0000003b27157223 */ /* 0x040fe20000000015 */
[----:B------:R-:W-:Y:S02]  /*8540*/  HADD2.F32 R64, -RZ, R64.H1_H1 ;  /* 0x30000040ff407230 */ /* 0x000fe40000004100 */
[C---:B------:R-:W-:Y:S01]  /*8550*/  FFMA R22, R39.reuse, R60, R22 ;  /* 0x0000003c27167223 */ /* 0x040fe20000000016 */
[C---:B------:R-:W-:Y:S01]  /*8560*/  FMUL R26, R38.reuse, R31 ;  /* 0x0000001f261a7220 */ /* 0x040fe20000400000 */
[C---:B------:R-:W-:Y:S01]  /*8570*/  FMUL R27, R38.reuse, R32 ;  /* 0x00000020261b7220 */ /* 0x040fe20000400000 */
[C---:B------:R-:W-:Y:S01]  /*8580*/  FFMA R23, R39.reuse, R61, R23 ;  /* 0x0000003d27177223 */ /* 0x040fe20000000017 */
[----:B------:R-:W-:Y:S01]  /*8590*/  FMUL R28, R38, R33 ;  /* 0x00000021261c7220 */ /* 0x000fe20000400000 */
[C---:B------:R-:W-:Y:S01]  /*85a0*/  FFMA R24, R39.reuse, R62, R24 ;  /* 0x0000003e27187223 */ /* 0x040fe20000000018 */
[--C-:B------:R-:W-:Y:S02]  /*85b0*/  HADD2.F32 R66, -RZ, R67.reuse.H0_H0 ;  /* 0x20000043ff427230 */ /* 0x100fe40000004100 */
[C---:B------:R-:W-:Y:S01]  /*85c0*/  FFMA R25, R39.reuse, R63, R25 ;  /* 0x0000003f27197223 */ /* 0x040fe20000000019 */
[----:B------:R-:W-:Y:S02]  /*85d0*/  HADD2.F32 R67, -RZ, R67.H1_H1 ;  /* 0x30000043ff437230 */ /* 0x000fe40000004100 */
[----:B------:R-:W-:Y:S01]  /*85e0*/  FFMA R26, R39, R64, R26 ;  /* 0x00000040271a7223 */ /* 0x000fe2000000001a */
[----:B------:R-:W-:Y:S01]  /*85f0*/  F2FP.SATFINITE.E5M2.F32.PACK_AB_MERGE_C R14, R15, R14, RZ ;  /* 0x0000000e0f0e723e */ /* 0x000fe200048060ff */
[----:B------:R-:W-:Y:S01]  /*8600*/  FFMA R27, R39, R40, R27 ;  /* 0x00000028271b7223 */ /* 0x000fe2000000001b */
[----:B------:R-:W-:Y:S01]  /*8610*/  F2FP.SATFINITE.E5M2.F32.PACK_AB_MERGE_C R18, R19, R18, RZ ;  /* 0x000000121312723e */ /* 0x000fe200048060ff */
[C---:B------:R-:W-:Y:S01]  /*8620*/  FFMA R28, R39.reuse, R65, R28 ;  /* 0x00000041271c7223 */ /* 0x040fe2000000001c */
[C---:B------:R-:W-:Y:S01]  /*8630*/  FFMA R29, R39.reuse, R66, R29 ;  /* 0x00000042271d7223 */ /* 0x040fe2000000001d */
[----:B------:R-:W-:Y:S01]  /*8640*/  FFMA R30, R39, R67, R30 ;  /* 0x00000043271e7223 */ /* 0x000fe2000000001e */
[----:B------:R-:W-:Y:S02]  /*8650*/  F2FP.SATFINITE.E5M2.F32.PACK_AB_MERGE_C R32, R5, R4, R86 ;  /* 0x000000040520723e */ /* 0x000fe40004806056 */
[----:B------:R-:W-:Y:S02]  /*8660*/  F2FP.SATFINITE.E5M2.F32.PACK_AB_MERGE_C R33, R9, R8, R10 ;  /* 0x000000080921723e */ /* 0x000fe4000480600a */
[----:B------:R-:W-:Y:S02]  /*8670*/  F2FP.SATFINITE.E5M2.F32.PACK_AB_MERGE_C R34, R13, R12, R14 ;  /* 0x0000000c0d22723e */ /* 0x000fe4000480600e */
[----:B------:R-:W-:Y:S02]  /*8680*/  F2FP.SATFINITE.E5M2.F32.PACK_AB_MERGE_C R35, R17, R16, R18 ;  /* 0x000000101123723e */ /* 0x000fe40004806012 */
[----:B------:R-:W-:Y:S02]  /*8690*/  F2FP.SATFINITE.E5M2.F32.PACK_AB_MERGE_C R3, R6, R3, RZ ;  /* 0x000000030603723e */ /* 0x000fe400048060ff */
[----:B------:R-:W-:Y:S01]  /*86a0*/  F2FP.SATFINITE.E5M2.F32.PACK_AB_MERGE_C R5, R22, R21, RZ ;  /* 0x000000151605723e */ /* 0x000fe200048060ff */
[----:B------:R1:W-:Y:S01]  /*86b0*/  STS.128 [R78+UR44+0x1600], R32 ;  /* 0x001600204e007988 */ /* 0x0003e20008000c2c */
[----:B------:R-:W-:Y:S02]  /*86c0*/  F2FP.SATFINITE.E5M2.F32.PACK_AB_MERGE_C R6, R26, R25, RZ ;  /* 0x000000191a06723e */ /* 0x000fe400048060ff */
[----:B------:R-:W-:Y:S02]  /*86d0*/  F2FP.SATFINITE.E5M2.F32.PACK_AB_MERGE_C R29, R30, R29, RZ ;  /* 0x0000001d1e1d723e */ /* 0x000fe400048060ff */
[----:B------:R-:W-:Y:S02]  /*86e0*/  F2FP.SATFINITE.E5M2.F32.PACK_AB_MERGE_C R5, R20, R7, R5 ;  /* 0x000000071405723e */ /* 0x000fe40004806005 */
[----:B------:R-:W-:Y:S02]  /*86f0*/  F2FP.SATFINITE.E5M2.F32.PACK_AB_MERGE_C R4, R2, R0, R3 ;  /* 0x000000000204723e */ /* 0x000fe40004806003 */
[----:B------:R-:W-:Y:S02]  /*8700*/  F2FP.SATFINITE.E5M2.F32.PACK_AB_MERGE_C R6, R24, R23, R6 ;  /* 0x000000171806723e */ /* 0x000fe40004806006 */
[----:B------:R-:W-:Y:S05]  /*8710*/  F2FP.SATFINITE.E5M2.F32.PACK_AB_MERGE_C R7, R28, R27, R29 ;  /* 0x0000001b1c07723e */ /* 0x000fea000480601d */
[----:B------:R1:W-:Y:S01]  /*8720*/  STS.128 [R77+0x1010], R4 ;  /* 0x001010044d007388 */ /* 0x0003e20000000c00 */
[----:B------:R-:W-:Y:S01]  /*8730*/  @!PT LDS RZ, [RZ] ;  /* 0x00000000fffff984 */ /* 0x000fe20000000800 */
[----:B------:R-:W-:Y:S01]  /*8740*/  @!PT LDS RZ, [RZ] ;  /* 0x00000000fffff984 */ /* 0x000fe20000000800 */
[----:B------:R-:W-:Y:S01]  /*8750*/  @!PT LDS RZ, [RZ] ;  /* 0x00000000fffff984 */ /* 0x000fe20000000800 */
[----:B------:R-:W-:Y:S01]  /*8760*/  @!PT LDS RZ, [RZ] ;  /* 0x00000000fffff984 */ /* 0x000fe20000000800 */
[----:B------:R3:W-:Y:S07]  /*8770*/  MEMBAR.ALL.CTA ;  /* 0x0000000000007992 */ /* 0x0007ee0000008000 */
[----:B---3--:R-:W3:Y:S02]  /*8780*/  FENCE.VIEW.ASYNC.S ;  /* 0x00000000000073c6 */ /* 0x008ee40000000000 */
[----:B---3--:R-:W-:Y:S06]  /*8790*/  BAR.SYNC.DEFER_BLOCKING 0x1, 0x80 ;  /* 0x0042000000007b1d */ /* 0x008fec0000010000 */
[----:B------:R-:W-:Y:S05]  /*87a0*/  @P0 BRA `(.L_x_151) ;  /* 0x0000000000300947 */ /* 0x000fea0003800000 */
[----:B------:R-:W-:Y:S02]  /*87b0*/  UIADD3 UR4, UPT, UPT, UR44, 0x1600, URZ ;  /* 0x000016002c047890 */ /* 0x000fe4000fffe0ff */
[----:B------:R-:W-:Y:S02]  /*87c0*/  USHF.L.U32 UR9, UR45, 0x6, URZ ;  /* 0x000000062d097899 */ /* 0x000fe400080006ff */
[----:B------:R-:W-:Y:S02]  /*87d0*/  USHF.L.U32 UR10, UR46, 0x6, URZ ;  /* 0x000000062e0a7899 */ /* 0x000fe400080006ff */
[----:B------:R-:W-:Y:S01]  /*87e0*/  MOV R85, UR4 ;  /* 0x0000000400557c02 */ /* 0x000fe20008000f00 */
[----:B------:R-:W-:Y:S01]  /*87f0*/  UIADD3 UR4, UP0, UPT, UR62, 0x680, URZ ;  /* 0x000006803e047890 */ /* 0x000fe2000ff1e0ff */
[----:B------:R-:W-:Y:S02]  /*8800*/  UMOV UR11, UR36 ;  /* 0x00000024000b7c82 */ /* 0x000fe40008000000 */
[----:B------:R-:W-:Y:S01]  /*8810*/  R2UR UR8, R85 ;  /* 0x00000000550872ca */ /* 0x000fe200000e0000 */
[----:B------:R-:W-:Y:S11]  /*8820*/  UIADD3.X UR5, UPT, UPT, URZ, UR63, URZ, UP0, !UPT ;  /* 0x0000003fff057290 */ /* 0x000ff600087fe4ff */
[----:B------:R-:W-:Y:S01]  /*8830*/  @!UPT UIADD3 URZ, UPT, UPT, URZ, URZ, URZ ;  /* 0x000000fffffff290 */ /* 0x000fe2000fffe0ff */
[----:B------:R3:W-:Y:S01]  /*8840*/  UTMASTG.3D [UR8], [UR4] ;  /* 0x00000008040073b5 */ /* 0x0007e20008010000 */
[----:B------:R0:W-:Y:S01]  /*8850*/  UTMACMDFLUSH ;  /* 0x00000000000079b7 */ /* 0x0001e20000000000 */
[----:B---3--:R-:W-:Y:S04]  /*8860*/  DEPBAR.LE SB0, 0x0 ;  /* 0x000080000000791a */ /* 0x008fe80000000000 */
.L_x_151:
[----:B------:R-:W-:Y:S05]  /*8870*/  BSYNC.RECONVERGENT B0 ;  /* 0x0000000000007941 */ /* 0x000fea0003800200 */
.L_x_150:
[----:B------:R-:W-:Y:S01]  /*8880*/  BAR.SYNC.DEFER_BLOCKING 0x1, 0x80 ;  /* 0x0042000000007b1d */ /* 0x000fe20000010000 */
[----:B------:R-:W-:Y:S01]  /*8890*/  ISETP.NE.AND P0, PT, R81, 0x2, PT ;  /* 0x000000025100780c */ /* 0x000fe20003f05270 */
[----:B------:R-:W-:Y:S01]  /*88a0*/  UISETP.NE.AND UP0, UPT, UR47, URZ, UPT ;  /* 0x000000ff2f00728c */ /* 0x000fe2000bf05270 */
[----:B------:R-:W-:Y:S01]  /*88b0*/  ISETP.NE.AND P1, PT, R36, 0x4, PT ;  /* 0x000000042400780c */ /* 0x000fe20003f25270 */
[----:B------:R-:W-:Y:S01]  /*88c0*/  UIADD3 UR45, UPT, UPT, UR37, UR57, URZ ;  /* 0x00000039252d7290 */ /* 0x000fe2000fffe0ff */
[----:B------:R-:W-:Y:S01]  /*88d0*/  SEL R2, RZ, 0x1, P0 ;  /* 0x00000001ff027807 */ /* 0x000fe20000000000 */
[----:B------:R-:W-:Y:S01]  /*88e0*/  UIADD3 UR46, UPT, UPT, UR38, UR60, URZ ;  /* 0x0000003c262e7290 */ /* 0x000fe2000fffe0ff */
[----:B------:R-:W-:Y:S02]  /*88f0*/  SEL R0, RZ, 0x1, P1 ;  /* 0x00000001ff007807 */ /* 0x000fe40000800000 */
[----:B------:R-:W-:Y:S02]  /*8900*/  LOP3.LUT R83, R83, R2, RZ, 0x3c, !PT ;  /* 0x0000000253537212 */ /* 0x000fe400078e3cff */
[----:B------:R-:W-:Y:S02]  /*8910*/  LOP3.LUT R84, R84, R0, RZ, 0x3c, !PT ;  /* 0x0000000054547212 */ /* 0x000fe400078e3cff */
[----:B------:R-:W-:Y:S02]  /*8920*/  SEL R81, R81, RZ, P0 ;  /* 0x000000ff51517207 */ /* 0x000fe40000000000 */
[----:B------:R-:W-:Y:S01]  /*8930*/  SEL R36, R36, RZ, P1 ;  /* 0x000000ff24247207 */ /* 0x000fe20000800000 */
[----:B------:R-:W-:Y:S01]  /*8940*/  UMOV UR36, UR51 ;  /* 0x0000003300247c82 */ /* 0x000fe20008000000 */
[----:B------:R-:W-:Y:S05]  /*8950*/  BRA.U UP0, `(.L_x_152) ;  /* 0xffffffe5002c7547 */ /* 0x000fea000b83ffff */
[----:B------:R-:W-:Y:S05]  /*8960*/  EXIT ;  /* 0x000000000000794d */ /* 0x000fea0003800000 */
.L_x_25:
[----:B---3--:R3:W4:Y:S02]  /*8970*/  SYNCS.PHASECHK.TRANS64.TRYWAIT P0, [R0+URZ+0x3f0], R2 ;  /* 0x0003f002000075a7 */ /* 0x00872400080011ff */
[----:B----4-:R-:W-:Y:S05]  /*8980*/  @!P0 NANOSLEEP.SYNCS 0x989680 ;  /* 0x009896800000895d */ /* 0x010fea0003900000 */
[----:B------:R-:W4:Y:S02]  /*8990*/  @!P0 SYNCS.PHASECHK.TRANS64 P0, [R0+URZ+0x3f0], R2 ;  /* 0x0003f002000085a7 */ /* 0x000f2400080010ff */
[----:B----4-:R-:W-:Y:S05]  /*89a0*/  @!P0 BRA `(.L_x_25) ;  /* 0xfffffffc00f08947 */ /* 0x010fea000383ffff */
[----:B------:R-:W-:Y:S05]  /*89b0*/  BRA `(.L_x_153) ;  /* 0xffffff9400247947 */ /* 0x000fea000383ffff */
.L_x_28:
[----:B--2---:R-:W-:-:S07]  /*89c0*/  MOV R0, UR33 ;  /* 0x0000002100007c02 */ /* 0x004fce0008000f00 */
.L_x_154:
[----:B--2---:R2:W3:Y:S02]  /*89d0*/  SYNCS.PHASECHK.TRANS64.TRYWAIT P0, [R0+URZ+0x1b0], R3 ;  /* 0x0001b003000075a7 */ /* 0x0044e400080011ff */
[----:B---3--:R-:W-:Y:S05]  /*89e0*/  @!P0 NANOSLEEP.SYNCS 0x989680 ;  /* 0x009896800000895d */ /* 0x008fea0003900000 */
[----:B------:R-:W3:Y:S02]  /*89f0*/  @!P0 SYNCS.PHASECHK.TRANS64 P0, [R0+URZ+0x1b0], R3 ;  /* 0x0001b003000085a7 */ /* 0x000ee400080010ff */
[----:B---3--:R-:W-:Y:S05]  /*8a00*/  @!P0 BRA `(.L_x_154) ;  /* 0xfffffffc00f08947 */ /* 0x008fea000383ffff */
[----:B------:R-:W-:Y:S05]  /*8a10*/  BRA `(.L_x_27) ;  /* 0xffffff94006c7947 */ /* 0x000fea000383ffff */
.L_x_35:
[----:B-1----:R-:W-:-:S07]  /*8a20*/  MOV R0, UR17 ;  /* 0x0000001100007c02 */ /* 0x002fce0008000f00 */
.L_x_155:
[----:B-1----:R1:W2:Y:S02]  /*8a30*/  SYNCS.PHASECHK.TRANS64.TRYWAIT P0, [R0+URZ+0x1b0], R3 ;  /* 0x0001b003000075a7 */ /* 0x0022a400080011ff */
[----:B--2---:R-:W-:Y:S05]  /*8a40*/  @!P0 NANOSLEEP.SYNCS 0x989680 ;  /* 0x009896800000895d */ /* 0x004fea0003900000 */
[----:B------:R-:W2:Y:S02]  /*8a50*/  @!P0 SYNCS.PHASECHK.TRANS64 P0, [R0+URZ+0x1b0], R3 ;  /* 0x0001b003000085a7 */ /* 0x000ea400080010ff */
[----:B--2---:R-:W-:Y:S05]  /*8a60*/  @!P0 BRA `(.L_x_155) ;  /* 0xfffffffc00f08947 */ /* 0x004fea000383ffff */
[----:B------:R-:W-:Y:S05]  /*8a70*/  BRA `(.L_x_34) ;  /* 0xffffff9800287947 */ /* 0x000fea000383ffff */
.L_x_40:
[----:B-1----:R1:W2:Y:S02]  /*8a80*/  SYNCS.PHASECHK.TRANS64.TRYWAIT P0, [R3+URZ+0x380], R0 ;  /* 0x00038000030075a7 */ /* 0x0022a400080011ff */
[----:B--2---:R-:W-:Y:S05]  /*8a90*/  @!P0 NANOSLEEP.SYNCS 0x989680 ;  /* 0x009896800000895d */ /* 0x004fea0003900000 */
[----:B------:R-:W2:Y:S02]  /*8aa0*/  @!P0 SYNCS.PHASECHK.TRANS64 P0, [R3+URZ+0x380], R0 ;  /* 0x00038000030085a7 */ /* 0x000ea400080010ff */
[----:B--2---:R-:W-:Y:S05]  /*8ab0*/  @!P0 BRA `(.L_x_40) ;  /* 0xfffffffc00f08947 */ /* 0x004fea000383ffff */
[----:B------:R-:W-:Y:S05]  /*8ac0*/  BRA `(.L_x_156) ;  /* 0xffffff9800cc7947 */ /* 0x000fea000383ffff */
.L_x_44:
[----:B------:R-:W-:-:S07]  /*8ad0*/  MOV R0, UR4 ;  /* 0x0000000400007c02 */ /* 0x000fce0008000f00 */
.L_x_157:
[----:B-1----:R1:W2:Y:S02]  /*8ae0*/  SYNCS.PHASECHK.TRANS64.TRYWAIT P0, [R0+URZ], R2 ;  /* 0x00000002000075a7 */ /* 0x0022a400080011ff */
[----:B--2---:R-:W-:Y:S05]  /*8af0*/  @!P0 NANOSLEEP.SYNCS 0x989680 ;  /* 0x009896800000895d */ /* 0x004fea0003900000 */
[----:B------:R-:W2:Y:S02]  /*8b00*/  @!P0 SYNCS.PHASECHK.TRANS64 P0, [R0+URZ], R2 ;  /* 0x00000002000085a7 */ /* 0x000ea400080010ff */
[----:B--2---:R-:W-:Y:S05]  /*8b10*/  @!P0 BRA `(.L_x_157) ;  /* 0xfffffffc00f08947 */ /* 0x004fea000383ffff */
[----:B------:R-:W-:Y:S05]  /*8b20*/  BRA `(.L_x_158) ;  /* 0xffffffa000707947 */ /* 0x000fea000383ffff */
.L_x_45:
[----:B------:R-:W-:-:S07]  /*8b30*/  MOV R0, UR5 ;  /* 0x0000000500007c02 */ /* 0x000fce0008000f00 */
.L_x_159:
[----:B-1----:R1:W2:Y:S02]  /*8b40*/  SYNCS.PHASECHK.TRANS64.TRYWAIT P0, [R0+URZ], R3 ;  /* 0x00000003000075a7 */ /* 0x0022a400080011ff */
[----:B--2---:R-:W-:Y:S05]  /*8b50*/  @!P0 NANOSLEEP.SYNCS 0x989680 ;  /* 0x009896800000895d */ /* 0x004fea0003900000 */
[----:B------:R-:W2:Y:S02]  /*8b60*/  @!P0 SYNCS.PHASECHK.TRANS64 P0, [R0+URZ], R3 ;  /* 0x00000003000085a7 */ /* 0x000ea400080010ff */
[----:B--2---:R-:W-:Y:S05]  /*8b70*/  @!P0 BRA `(.L_x_159) ;  /* 0xfffffffc00f08947 */ /* 0x004fea000383ffff */
[----:B------:R-:W-:Y:S05]  /*8b80*/  BRA `(.L_x_160) ;  /* 0xffffffa0007c7947 */ /* 0x000fea000383ffff */
.L_x_46:
[----:B------:R-:W-:-:S07]  /*8b90*/  MOV R0, UR5 ;  /* 0x0000000500007c02 */ /* 0x000fce0008000f00 */
.L_x_161:
[----:B-1----:R1:W2:Y:S02]  /*8ba0*/  SYNCS.PHASECHK.TRANS64.TRYWAIT P0, [R0+URZ], R3 ;  /* 0x00000003000075a7 */ /* 0x0022a400080011ff */
[----:B--2---:R-:W-:Y:S05]  /*8bb0*/  @!P0 NANOSLEEP.SYNCS 0x989680 ;  /* 0x009896800000895d */ /* 0x004fea0003900000 */
[----:B------:R-:W2:Y:S02]  /*8bc0*/  @!P0 SYNCS.PHASECHK.TRANS64 P0, [R0+URZ], R3 ;  /* 0x00000003000085a7 */ /* 0x000ea400080010ff */
[----:B--2---:R-:W-:Y:S05]  /*8bd0*/  @!P0 BRA `(.L_x_161) ;  /* 0xfffffffc00f08947 */ /* 0x004fea000383ffff */
[----:B------:R-:W-:Y:S05]  /*8be0*/  BRA `(.L_x_162) ;  /* 0xffffffa000887947 */ /* 0x000fea000383ffff */
.L_x_47:
[----:B------:R-:W-:-:S07]  /*8bf0*/  MOV R0, UR5 ;  /* 0x0000000500007c02 */ /* 0x000fce0008000f00 */
.L_x_163:
[----:B-1----:R1:W2:Y:S02]  /*8c00*/  SYNCS.PHASECHK.TRANS64.TRYWAIT P0, [R0+URZ], R3 ;  /* 0x00000003000075a7 */ /* 0x0022a400080011ff */
[----:B--2---:R-:W-:Y:S05]  /*8c10*/  @!P0 NANOSLEEP.SYNCS 0x989680 ;  /* 0x009896800000895d */ /* 0x004fea0003900000 */
[----:B------:R-:W2:Y:S02]  /*8c20*/  @!P0 SYNCS.PHASECHK.TRANS64 P0, [R0+URZ], R3 ;  /* 0x00000003000085a7 */ /* 0x000ea400080010ff */
[----:B--2---:R-:W-:Y:S05]  /*8c30*/  @!P0 BRA `(.L_x_163) ;  /* 0xfffffffc00f08947 */ /* 0x004fea000383ffff */
[----:B------:R-:W-:Y:S05]  /*8c40*/  BRA `(.L_x_164) ;  /* 0xffffffa000947947 */ /* 0x000fea000383ffff */
.L_x_48:
[----:B------:R-:W-:-:S07]  /*8c50*/  MOV R0, UR5 ;  /* 0x0000000500007c02 */ /* 0x000fce0008000f00 */
.L_x_165:
[----:B-1----:R1:W2:Y:S02]  /*8c60*/  SYNCS.PHASECHK.TRANS64.TRYWAIT P0, [R0+URZ], R3 ;  /* 0x00000003000075a7 */ /* 0x0022a400080011ff */
[----:B--2---:R-:W-:Y:S05]  /*8c70*/  @!P0 NANOSLEEP.SYNCS 0x989680 ;  /* 0x009896800000895d */ /* 0x004fea0003900000 */
[----:B------:R-:W2:Y:S02]  /*8c80*/  @!P0 SYNCS.PHASECHK.TRANS64 P0, [R0+URZ], R3 ;  /* 0x00000003000085a7 */ /* 0x000ea400080010ff */
[----:B--2---:R-:W-:Y:S05]  /*8c90*/  @!P0 BRA `(.L_x_165) ;  /* 0xfffffffc00f08947 */ /* 0x004fea000383ffff */
[----:B------:R-:W-:Y:S05]  /*8ca0*/  BRA `(.L_x_166) ;  /* 0xffffffa000a07947 */ /* 0x000fea000383ffff */
.L_x_49:
[----:B------:R-:W-:-:S07]  /*8cb0*/  MOV R0, UR5 ;  /* 0x0000000500007c02 */ /* 0x000fce0008000f00 */
.L_x_167:
[----:B-1----:R1:W2:Y:S02]  /*8cc0*/  SYNCS.PHASECHK.TRANS64.TRYWAIT P0, [R0+URZ], R3 ;  /* 0x00000003000075a7 */ /* 0x0022a400080011ff */
[----:B--2---:R-:W-:Y:S05]  /*8cd0*/  @!P0 NANOSLEEP.SYNCS 0x989680 ;  /* 0x009896800000895d */ /* 0x004fea0003900000 */
[----:B------:R-:W2:Y:S02]  /*8ce0*/  @!P0 SYNCS.PHASECHK.TRANS64 P0, [R0+URZ], R3 ;  /* 0x00000003000085a7 */ /* 0x000ea400080010ff */
[----:B--2---:R-:W-:Y:S05]  /*8cf0*/  @!P0 BRA `(.L_x_167) ;  /* 0xfffffffc00f08947 */ /* 0x004fea000383ffff */
[----:B------:R-:W-:Y:S05]  /*8d00*/  BRA `(.L_x_168) ;  /* 0xffffffa000ac7947 */ /* 0x000fea000383ffff */
.L_x_50:
[----:B------:R-:W-:-:S07]  /*8d10*/  MOV R0, UR5 ;  /* 0x0000000500007c02 */ /* 0x000fce0008000f00 */
.L_x_169:
[----:B-1----:R1:W2:Y:S02]  /*8d20*/  SYNCS.PHASECHK.TRANS64.TRYWAIT P0, [R0+URZ], R3 ;  /* 0x00000003000075a7 */ /* 0x0022a400080011ff */
[----:B--2---:R-:W-:Y:S05]  /*8d30*/  @!P0 NANOSLEEP.SYNCS 0x989680 ;  /* 0x009896800000895d */ /* 0x004fea0003900000 */
[----:B------:R-:W2:Y:S02]  /*8d40*/  @!P0 SYNCS.PHASECHK.TRANS64 P0, [R0+URZ], R3 ;  /* 0x00000003000085a7 */ /* 0x000ea400080010ff */
[----:B--2---:R-:W-:Y:S05]  /*8d50*/  @!P0 BRA `(.L_x_169) ;  /* 0xfffffffc00f08947 */ /* 0x004fea000383ffff */
[----:B------:R-:W-:Y:S05]  /*8d60*/  BRA `(.L_x_170) ;  /* 0xffffffa000b87947 */ /* 0x000fea000383ffff */
.L_x_51:
[----:B------:R-:W-:-:S07]  /*8d70*/  MOV R0, UR5 ;  /* 0x0000000500007c02 */ /* 0x000fce0008000f00 */
.L_x_171:
[----:B-1----:R1:W2:Y:S02]  /*8d80*/  SYNCS.PHASECHK.TRANS64.TRYWAIT P0, [R0+URZ], R3 ;  /* 0x00000003000075a7 */ /* 0x0022a400080011ff */
[----:B--2---:R-:W-:Y:S05]  /*8d90*/  @!P0 NANOSLEEP.SYNCS 0x989680 ;  /* 0x009896800000895d */ /* 0x004fea0003900000 */
[----:B------:R-:W2:Y:S02]  /*8da0*/  @!P0 SYNCS.PHASECHK.TRANS64 P0, [R0+URZ], R3 ;  /* 0x00000003000085a7 */ /* 0x000ea400080010ff */
[----:B--2---:R-:W-:Y:S05]  /*8db0*/  @!P0 BRA `(.L_x_171) ;  /* 0xfffffffc00f08947 */ /* 0x004fea000383ffff */
[----:B------:R-:W-:Y:S05]  /*8dc0*/  BRA `(.L_x_172) ;  /* 0xffffffa000c47947 */ /* 0x000fea000383ffff */
.L_x_52:
[----:B------:R-:W-:-:S07]  /*8dd0*/  MOV R0, UR5 ;  /* 0x0000000500007c02 */ /* 0x000fce0008000f00 */
.L_x_173:
[----:B-1----:R1:W2:Y:S02]  /*8de0*/  SYNCS.PHASECHK.TRANS64.TRYWAIT P0, [R0+URZ], R3 ;  /* 0x00000003000075a7 */ /* 0x0022a400080011ff */
[----:B--2---:R-:W-:Y:S05]  /*8df0*/  @!P0 NANOSLEEP.SYNCS 0x989680 ;  /* 0x009896800000895d */ /* 0x004fea0003900000 */
[----:B------:R-:W2:Y:S02]  /*8e00*/  @!P0 SYNCS.PHASECHK.TRANS64 P0, [R0+URZ], R3 ;  /* 0x00000003000085a7 */ /* 0x000ea400080010ff */
[----:B--2---:R-:W-:Y:S05]  /*8e10*/  @!P0 BRA `(.L_x_173) ;  /* 0xfffffffc00f08947 */ /* 0x004fea000383ffff */
[----:B------:R-:W-:Y:S05]  /*8e20*/  BRA `(.L_x_174) ;  /* 0xffffffa000d07947 */ /* 0x000fea000383ffff */
.L_x_53:
[----:B------:R-:W-:-:S07]  /*8e30*/  MOV R0, UR5 ;  /* 0x0000000500007c02 */ /* 0x000fce0008000f00 */
.L_x_175:
[----:B-1----:R1:W2:Y:S02]  /*8e40*/  SYNCS.PHASECHK.TRANS64.TRYWAIT P0, [R0+URZ], R3 ;  /* 0x00000003000075a7 */ /* 0x0022a400080011ff */
[----:B--2---:R-:W-:Y:S05]  /*8e50*/  @!P0 NANOSLEEP.SYNCS 0x989680 ;  /* 0x009896800000895d */ /* 0x004fea0003900000 */
[----:B------:R-:W2:Y:S02]  /*8e60*/  @!P0 SYNCS.PHASECHK.TRANS64 P0, [R0+URZ], R3 ;  /* 0x00000003000085a7 */ /* 0x000ea400080010ff */
[----:B--2---:R-:W-:Y:S05]  /*8e70*/  @!P0 BRA `(.L_x_175) ;  /* 0xfffffffc00f08947 */ /* 0x004fea000383ffff */
[----:B------:R-:W-:Y:S05]  /*8e80*/  BRA `(.L_x_176) ;  /* 0xffffffa000dc7947 */ /* 0x000fea000383ffff */
.L_x_54:
[----:B------:R-:W-:-:S07]  /*8e90*/  MOV R0, UR5 ;  /* 0x0000000500007c02 */ /* 0x000fce0008000f00 */
.L_x_177:
[----:B-1----:R1:W2:Y:S02]  /*8ea0*/  SYNCS.PHASECHK.TRANS64.TRYWAIT P0, [R0+URZ], R3 ;  /* 0x00000003000075a7 */ /* 0x0022a400080011ff */
[----:B--2---:R-:W-:Y:S05]  /*8eb0*/  @!P0 NANOSLEEP.SYNCS 0x989680 ;  /* 0x009896800000895d */ /* 0x004fea0003900000 */
[----:B------:R-:W2:Y:S02]  /*8ec0*/  @!P0 SYNCS.PHASECHK.TRANS64 P0, [R0+URZ], R3 ;  /* 0x00000003000085a7 */ /* 0x000ea400080010ff */
[----:B--2---:R-:W-:Y:S05]  /*8ed0*/  @!P0 BRA `(.L_x_177) ;  /* 0xfffffffc00f08947 */ /* 0x004fea000383ffff */
[----:B------:R-:W-:Y:S05]  /*8ee0*/  BRA `(.L_x_178) ;  /* 0xffffffa000e87947 */ /* 0x000fea000383ffff */
.L_x_55:
[----:B------:R-:W-:-:S07]  /*8ef0*/  MOV R0, UR5 ;  /* 0x0000000500007c02 */ /* 0x000fce0008000f00 */
.L_x_179:
[----:B-1----:R1:W2:Y:S02]  /*8f00*/  SYNCS.PHASECHK.TRANS64.TRYWAIT P0, [R0+URZ], R3 ;  /* 0x00000003000075a7 */ /* 0x0022a400080011ff */
[----:B--2---:R-:W-:Y:S05]  /*8f10*/  @!P0 NANOSLEEP.SYNCS 0x989680 ;  /* 0x009896800000895d */ /* 0x004fea0003900000 */
[----:B------:R-:W2:Y:S02]  /*8f20*/  @!P0 SYNCS.PHASECHK.TRANS64 P0, [R0+URZ], R3 ;  /* 0x00000003000085a7 */ /* 0x000ea400080010ff */
[----:B--2---:R-:W-:Y:S05]  /*8f30*/  @!P0 BRA `(.L_x_179) ;  /* 0xfffffffc00f08947 */ /* 0x004fea000383ffff */
[----:B------:R-:W-:Y:S05]  /*8f40*/  BRA `(.L_x_180) ;  /* 0xffffffa000f47947 */ /* 0x000fea000383ffff */
.L_x_56:
[----:B------:R-:W-:-:S07]  /*8f50*/  MOV R0, UR5 ;  /* 0x0000000500007c02 */ /* 0x000fce0008000f00 */
.L_x_181:
[----:B-1----:R1:W2:Y:S02]  /*8f60*/  SYNCS.PHASECHK.TRANS64.TRYWAIT P0, [R0+URZ], R3 ;  /* 0x00000003000075a7 */ /* 0x0022a400080011ff */
[----:B--2---:R-:W-:Y:S05]  /*8f70*/  @!P0 NANOSLEEP.SYNCS 0x989680 ;  /* 0x009896800000895d */ /* 0x004fea0003900000 */
[----:B------:R-:W2:Y:S02]  /*8f80*/  @!P0 SYNCS.PHASECHK.TRANS64 P0, [R0+URZ], R3 ;  /* 0x00000003000085a7 */ /* 0x000ea400080010ff */
[----:B--2---:R-:W-:Y:S05]  /*8f90*/  @!P0 BRA `(.L_x_181) ;  /* 0xfffffffc00f08947 */ /* 0x004fea000383ffff */
[----:B------:R-:W-:Y:S05]  /*8fa0*/  BRA `(.L_x_182) ;  /* 0xffffffa400007947 */ /* 0x000fea000383ffff */
.L_x_57:
[----:B------:R-:W-:-:S07]  /*8fb0*/  MOV R0, UR5 ;  /* 0x0000000500007c02 */ /* 0x000fce0008000f00 */
.L_x_183:
[----:B-1----:R1:W2:Y:S02]  /*8fc0*/  SYNCS.PHASECHK.TRANS64.TRYWAIT P0, [R0+URZ], R3 ;  /* 0x00000003000075a7 */ /* 0x0022a400080011ff */
[----:B--2---:R-:W-:Y:S05]  /*8fd0*/  @!P0 NANOSLEEP.SYNCS 0x989680 ;  /* 0x009896800000895d */ /* 0x004fea0003900000 */
[----:B------:R-:W2:Y:S02]  /*8fe0*/  @!P0 SYNCS.PHASECHK.TRANS64 P0, [R0+URZ], R3 ;  /* 0x00000003000085a7 */ /* 0x000ea400080010ff */
[----:B--2---:R-:W-:Y:S05]  /*8ff0*/  @!P0 BRA `(.L_x_183) ;  /* 0xfffffffc00f08947 */ /* 0x004fea000383ffff */
[----:B------:R-:W-:Y:S05]  /*9000*/  BRA `(.L_x_184) ;  /* 0xffffffa4000c7947 */ /* 0x000fea000383ffff */
.L_x_58:
[----:B------:R-:W-:-:S07]  /*9010*/  MOV R0, UR5 ;  /* 0x0000000500007c02 */ /* 0x000fce0008000f00 */
.L_x_185:
[----:B-1----:R1:W2:Y:S02]  /*9020*/  SYNCS.PHASECHK.TRANS64.TRYWAIT P0, [R0+URZ], R3 ;  /* 0x00000003000075a7 */ /* 0x0022a400080011ff */
[----:B--2---:R-:W-:Y:S05]  /*9030*/  @!P0 NANOSLEEP.SYNCS 0x989680 ;  /* 0x009896800000895d */ /* 0x004fea0003900000 */
[----:B------:R-:W2:Y:S02]  /*9040*/  @!P0 SYNCS.PHASECHK.TRANS64 P0, [R0+URZ], R3 ;  /* 0x00000003000085a7 */ /* 0x000ea400080010ff */
[----:B--2---:R-:W-:Y:S05]  /*9050*/  @!P0 BRA `(.L_x_185) ;  /* 0xfffffffc00f08947 */ /* 0x004fea000383ffff */
[----:B------:R-:W-:Y:S05]  /*9060*/  BRA `(.L_x_186) ;  /* 0xffffffa400187947 */ /* 0x000fea000383ffff */
.L_x_59:
[----:B------:R-:W-:-:S07]  /*9070*/  MOV R0, UR5 ;  /* 0x0000000500007c02 */ /* 0x000fce0008000f00 */
.L_x_187:
[----:B-1----:R1:W2:Y:S02]  /*9080*/  SYNCS.PHASECHK.TRANS64.TRYWAIT P0, [R0+URZ], R3 ;  /* 0x00000003000075a7 */ /* 0x0022a400080011ff */
[----:B--2---:R-:W-:Y:S05]  /*9090*/  @!P0 NANOSLEEP.SYNCS 0x989680 ;  /* 0x009896800000895d */ /* 0x004fea0003900000 */
[----:B------:R-:W2:Y:S02]  /*90a0*/  @!P0 SYNCS.PHASECHK.TRANS64 P0, [R0+URZ], R3 ;  /* 0x00000003000085a7 */ /* 0x000ea400080010ff */
[----:B--2---:R-:W-:Y:S05]  /*90b0*/  @!P0 BRA `(.L_x_187) ;  /* 0xfffffffc00f08947 */ /* 0x004fea000383ffff */
[----:B------:R-:W-:Y:S05]  /*90c0*/  BRA `(.L_x_188) ;  /* 0xffffffa400247947 */ /* 0x000fea000383ffff */
.L_x_60:
[----:B------:R-:W-:-:S07]  /*90d0*/  MOV R0, UR5 ;  /* 0x0000000500007c02 */ /* 0x000fce0008000f00 */
.L_x_189:
[----:B-1----:R1:W2:Y:S02]  /*90e0*/  SYNCS.PHASECHK.TRANS64.TRYWAIT P0, [R0+URZ], R3 ;  /* 0x00000003000075a7 */ /* 0x0022a400080011ff */
[----:B--2---:R-:W-:Y:S05]  /*90f0*/  @!P0 NANOSLEEP.SYNCS 0x989680 ;  /* 0x009896800000895d */ /* 0x004fea0003900000 */
[----:B------:R-:W2:Y:S02]  /*9100*/  @!P0 SYNCS.PHASECHK.TRANS64 P0, [R0+URZ], R3 ;  /* 0x00000003000085a7 */ /* 0x000ea400080010ff */
[----:B--2---:R-:W-:Y:S05]  /*9110*/  @!P0 BRA `(.L_x_189) ;  /* 0xfffffffc00f08947 */ /* 0x004fea000383ffff */
[----:B------:R-:W-:Y:S05]  /*9120*/  BRA `(.L_x_190) ;  /* 0xffffffa400307947 */ /* 0x000fea000383ffff */
.L_x_61:
[----:B------:R-:W-:-:S07]  /*9130*/  MOV R0, UR5 ;  /* 0x0000000500007c02 */ /* 0x000fce0008000f00 */
.L_x_191:
[----:B-1----:R1:W2:Y:S02]  /*9140*/  SYNCS.PHASECHK.TRANS64.TRYWAIT P0, [R0+URZ], R3 ;  /* 0x00000003000075a7 */ /* 0x0022a400080011ff */
[----:B--2---:R-:W-:Y:S05]  /*9150*/  @!P0 NANOSLEEP.SYNCS 0x989680 ;  /* 0x009896800000895d */ /* 0x004fea0003900000 */
[----:B------:R-:W2:Y:S02]  /*9160*/  @!P0 SYNCS.PHASECHK.TRANS64 P0, [R0+URZ], R3 ;  /* 0x00000003000085a7 */ /* 0x000ea400080010ff */
[----:B--2---:R-:W-:Y:S05]  /*9170*/  @!P0 BRA `(.L_x_191) ;  /* 0xfffffffc00f08947 */ /* 0x004fea000383ffff */
[----:B------:R-:W-:Y:S05]  /*9180*/  BRA `(.L_x_192) ;  /* 0xffffffa4003c7947 */ /* 0x000fea000383ffff */
.L_x_62:
[----:B------:R-:W-:-:S07]  /*9190*/  MOV R0, UR5 ;  /* 0x0000000500007c02 */ /* 0x000fce0008000f00 */
.L_x_193:
[----:B-1----:R1:W2:Y:S02]  /*91a0*/  SYNCS.PHASECHK.TRANS64.TRYWAIT P0, [R0+URZ], R3 ;  /* 0x00000003000075a7 */ /* 0x0022a400080011ff */
[----:B--2---:R-:W-:Y:S05]  /*91b0*/  @!P0 NANOSLEEP.SYNCS 0x989680 ;  /* 0x009896800000895d */ /* 0x004fea0003900000 */
[----:B------:R-:W2:Y:S02]  /*91c0*/  @!P0 SYNCS.PHASECHK.TRANS64 P0, [R0+URZ], R3 ;  /* 0x00000003000085a7 */ /* 0x000ea400080010ff */
[----:B--2---:R-:W-:Y:S05]  /*91d0*/  @!P0 BRA `(.L_x_193) ;  /* 0xfffffffc00f08947 */ /* 0x004fea000383ffff */
[----:B------:R-:W-:Y:S05]  /*91e0*/  BRA `(.L_x_194) ;  /* 0xffffffa400487947 */ /* 0x000fea000383ffff */
.L_x_63:
[----:B------:R-:W-:-:S07]  /*91f0*/  MOV R0, UR5 ;  /* 0x0000000500007c02 */ /* 0x000fce0008000f00 */
.L_x_195:
[----:B-1----:R1:W2:Y:S02]  /*9200*/  SYNCS.PHASECHK.TRANS64.TRYWAIT P0, [R0+URZ], R3 ;  /* 0x00000003000075a7 */ /* 0x0022a400080011ff */
[----:B--2---:R-:W-:Y:S05]  /*9210*/  @!P0 NANOSLEEP.SYNCS 0x989680 ;  /* 0x009896800000895d */ /* 0x004fea0003900000 */
[----:B------:R-:W2:Y:S02]  /*9220*/  @!P0 SYNCS.PHASECHK.TRANS64 P0, [R0+URZ], R3 ;  /* 0x00000003000085a7 */ /* 0x000ea400080010ff */
[----:B--2---:R-:W-:Y:S05]  /*9230*/  @!P0 BRA `(.L_x_195) ;  /* 0xfffffffc00f08947 */ /* 0x004fea000383ffff */
[----:B------:R-:W-:Y:S05]  /*9240*/  BRA `(.L_x_196) ;  /* 0xffffffa400547947 */ /* 0x000fea000383ffff */
.L_x_64:
[----:B------:R-:W-:-:S07]  /*9250*/  MOV R0, UR5 ;  /* 0x0000000500007c02 */ /* 0x000fce0008000f00 */
.L_x_197:
[----:B-1----:R1:W2:Y:S02]  /*9260*/  SYNCS.PHASECHK.TRANS64.TRYWAIT P0, [R0+URZ], R3 ;  /* 0x00000003000075a7 */ /* 0x0022a400080011ff */
[----:B--2---:R-:W-:Y:S05]  /*9270*/  @!P0 NANOSLEEP.SYNCS 0x989680 ;  /* 0x009896800000895d */ /* 0x004fea0003900000 */
[----:B------:R-:W2:Y:S02]  /*9280*/  @!P0 SYNCS.PHASECHK.TRANS64 P0, [R0+URZ], R3 ;  /* 0x00000003000085a7 */ /* 0x000ea400080010ff */
[----:B--2---:R-:W-:Y:S05]  /*9290*/  @!P0 BRA `(.L_x_197) ;  /* 0xfffffffc00f08947 */ /* 0x004fea000383ffff */
[----:B------:R-:W-:Y:S05]  /*92a0*/  BRA `(.L_x_198) ;  /* 0xffffffa400607947 */ /* 0x000fea000383ffff */
.L_x_65:
[----:B------:R-:W-:-:S07]  /*92b0*/  MOV R0, UR5 ;  /* 0x0000000500007c02 */ /* 0x000fce0008000f00 */
.L_x_199:
[----:B-1----:R1:W2:Y:S02]  /*92c0*/  SYNCS.PHASECHK.TRANS64.TRYWAIT P0, [R0+URZ], R3 ;  /* 0x00000003000075a7 */ /* 0x0022a400080011ff */
[----:B--2---:R-:W-:Y:S05]  /*92d0*/  @!P0 NANOSLEEP.SYNCS 0x989680 ;  /* 0x009896800000895d */ /* 0x004fea0003900000 */
[----:B------:R-:W2:Y:S02]  /*92e0*/  @!P0 SYNCS.PHASECHK.TRANS64 P0, [R0+URZ], R3 ;  /* 0x00000003000085a7 */ /* 0x000ea400080010ff */
[----:B--2---:R-:W-:Y:S05]  /*92f0*/  @!P0 BRA `(.L_x_199) ;  /* 0xfffffffc00f08947 */ /* 0x004fea000383ffff */
[----:B------:R-:W-:Y:S05]  /*9300*/  BRA `(.L_x_200) ;  /* 0xffffffa4006c7947 */ /* 0x000fea000383ffff */
.L_x_66:
[----:B------:R-:W-:-:S07]  /*9310*/  MOV R0, UR5 ;  /* 0x0000000500007c02 */ /* 0x000fce0008000f00 */
.L_x_201:
[----:B-1----:R1:W2:Y:S02]  /*9320*/  SYNCS.PHASECHK.TRANS64.TRYWAIT P0, [R0+URZ], R3 ;  /* 0x00000003000075a7 */ /* 0x0022a400080011ff */
[----:B--2---:R-:W-:Y:S05]  /*9330*/  @!P0 NANOSLEEP.SYNCS 0x989680 ;  /* 0x009896800000895d */ /* 0x004fea0003900000 */
[----:B------:R-:W2:Y:S02]  /*9340*/  @!P0 SYNCS.PHASECHK.TRANS64 P0, [R0+URZ], R3 ;  /* 0x00000003000085a7 */ /* 0x000ea400080010ff */
[----:B--2---:R-:W-:Y:S05]  /*9350*/  @!P0 BRA `(.L_x_201) ;  /* 0xfffffffc00f08947 */ /* 0x004fea000383ffff */
[----:B------:R-:W-:Y:S05]  /*9360*/  BRA `(.L_x_202) ;  /* 0xffffffa400787947 */ /* 0x000fea000383ffff */
.L_x_67:
[----:B------:R-:W-:-:S07]  /*9370*/  MOV R0, UR5 ;  /* 0x0000000500007c02 */ /* 0x000fce0008000f00 */
.L_x_203:
[----:B-1----:R1:W2:Y:S02]  /*9380*/  SYNCS.PHASECHK.TRANS64.TRYWAIT P0, [R0+URZ], R3 ;  /* 0x00000003000075a7 */ /* 0x0022a400080011ff */
[----:B--2---:R-:W-:Y:S05]  /*9390*/  @!P0 NANOSLEEP.SYNCS 0x989680 ;  /* 0x009896800000895d */ /* 0x004fea0003900000 */
[----:B------:R-:W2:Y:S02]  /*93a0*/  @!P0 SYNCS.PHASECHK.TRANS64 P0, [R0+URZ], R3 ;  /* 0x00000003000085a7 */ /* 0x000ea400080010ff */
[----:B--2---:R-:W-:Y:S05]  /*93b0*/  @!P0 BRA `(.L_x_203) ;  /* 0xfffffffc00f08947 */ /* 0x004fea000383ffff */
[----:B------:R-:W-:Y:S05]  /*93c0*/  BRA `(.L_x_204) ;  /* 0xffffffa400847947 */ /* 0x000fea000383ffff */
.L_x_68:
[----:B------:R-:W-:-:S07]  /*93d0*/  MOV R0, UR5 ;  /* 0x0000000500007c02 */ /* 0x000fce0008000f00 */
.L_x_205:
[----:B-1----:R1:W2:Y:S02]  /*93e0*/  SYNCS.PHASECHK.TRANS64.TRYWAIT P0, [R0+URZ], R3 ;  /* 0x00000003000075a7 */ /* 0x0022a400080011ff */
[----:B--2---:R-:W-:Y:S05]  /*93f0*/  @!P0 NANOSLEEP.SYNCS 0x989680 ;  /* 0x009896800000895d */ /* 0x004fea0003900000 */
[----:B------:R-:W2:Y:S02]  /*9400*/  @!P0 SYNCS.PHASECHK.TRANS64 P0, [R0+URZ], R3 ;  /* 0x00000003000085a7 */ /* 0x000ea400080010ff */
[----:B--2---:R-:W-:Y:S05]  /*9410*/  @!P0 BRA `(.L_x_205) ;  /* 0xfffffffc00f08947 */ /* 0x004fea000383ffff */
[----:B------:R-:W-:Y:S05]  /*9420*/  BRA `(.L_x_206) ;  /* 0xffffffa400907947 */ /* 0x000fea000383ffff */
.L_x_69:
[----:B------:R-:W-:-:S07]  /*9430*/  MOV R0, UR5 ;  /* 0x0000000500007c02 */ /* 0x000fce0008000f00 */
.L_x_207:
[----:B-1----:R1:W2:Y:S02]  /*9440*/  SYNCS.PHASECHK.TRANS64.TRYWAIT P0, [R0+URZ], R3 ;  /* 0x00000003000075a7 */ /* 0x0022a400080011ff */
[----:B--2---:R-:W-:Y:S05]  /*9450*/  @!P0 NANOSLEEP.SYNCS 0x989680 ;  /* 0x009896800000895d */ /* 0x004fea0003900000 */
[----:B------:R-:W2:Y:S02]  /*9460*/  @!P0 SYNCS.PHASECHK.TRANS64 P0, [R0+URZ], R3 ;  /* 0x00000003000085a7 */ /* 0x000ea400080010ff */
[----:B--2---:R-:W-:Y:S05]  /*9470*/  @!P0 BRA `(.L_x_207) ;  /* 0xfffffffc00f08947 */ /* 0x004fea000383ffff */
[----:B------:R-:W-:Y:S05]  /*9480*/  BRA `(.L_x_208) ;  /* 0xffffffa4009c7947 */ /* 0x000fea000383ffff */
.L_x_70:
[----:B------:R-:W-:-:S07]  /*9490*/  MOV R0, UR5 ;  /* 0x0000000500007c02 */ /* 0x000fce0008000f00 */
.L_x_209:
[----:B-1----:R1:W2:Y:S02]  /*94a0*/  SYNCS.PHASECHK.TRANS64.TRYWAIT P0, [R0+URZ], R3 ;  /* 0x00000003000075a7 */ /* 0x0022a400080011ff */
[----:B--2---:R-:W-:Y:S05]  /*94b0*/  @!P0 NANOSLEEP.SYNCS 0x989680 ;  /* 0x009896800000895d */ /* 0x004fea0003900000 */
[----:B------:R-:W2:Y:S02]  /*94c0*/  @!P0 SYNCS.PHASECHK.TRANS64 P0, [R0+URZ], R3 ;  /* 0x00000003000085a7 */ /* 0x000ea400080010ff */
[----:B--2---:R-:W-:Y:S05]  /*94d0*/  @!P0 BRA `(.L_x_209) ;  /* 0xfffffffc00f08947 */ /* 0x004fea000383ffff */
[----:B------:R-:W-:Y:S05]  /*94e0*/  BRA `(.L_x_210) ;  /* 0xffffffa400a87947 */ /* 0x000fea000383ffff */
.L_x_71:
[----:B------:R-:W-:-:S07]  /*94f0*/  MOV R0, UR5 ;  /* 0x0000000500007c02 */ /* 0x000fce0008000f00 */
.L_x_211:
[----:B-1----:R1:W2:Y:S02]  /*9500*/  SYNCS.PHASECHK.TRANS64.TRYWAIT P0, [R0+URZ], R3 ;  /* 0x00000003000075a7 */ /* 0x0022a400080011ff */
[----:B--2---:R-:W-:Y:S05]  /*9510*/  @!P0 NANOSLEEP.SYNCS 0x989680 ;  /* 0x009896800000895d */ /* 0x004fea0003900000 */
[----:B------:R-:W2:Y:S02]  /*9520*/  @!P0 SYNCS.PHASECHK.TRANS64 P0, [R0+URZ], R3 ;  /* 0x00000003000085a7 */ /* 0x000ea400080010ff */
[----:B--2---:R-:W-:Y:S05]  /*9530*/  @!P0 BRA `(.L_x_211) ;  /* 0xfffffffc00f08947 */ /* 0x004fea000383ffff */
[----:B------:R-:W-:Y:S05]  /*9540*/  BRA `(.L_x_212) ;  /* 0xffffffa400b47947 */ /* 0x000fea000383ffff */
.L_x_72:
[----:B------:R-:W-:-:S07]  /*9550*/  MOV R0, UR5 ;  /* 0x0000000500007c02 */ /* 0x000fce0008000f00 */
.L_x_213:
[----:B-1----:R1:W2:Y:S02]  /*9560*/  SYNCS.PHASECHK.TRANS64.TRYWAIT P0, [R0+URZ], R3 ;  /* 0x00000003000075a7 */ /* 0x0022a400080011ff */
[----:B--2---:R-:W-:Y:S05]  /*9570*/  @!P0 NANOSLEEP.SYNCS 0x989680 ;  /* 0x009896800000895d */ /* 0x004fea0003900000 */
[----:B------:R-:W2:Y:S02]  /*9580*/  @!P0 SYNCS.PHASECHK.TRANS64 P0, [R0+URZ], R3 ;  /* 0x00000003000085a7 */ /* 0x000ea400080010ff */
[----:B--2---:R-:W-:Y:S05]  /*9590*/  @!P0 BRA `(.L_x_213) ;  /* 0xfffffffc00f08947 */ /* 0x004fea000383ffff */
[----:B------:R-:W-:Y:S05]  /*95a0*/  BRA `(.L_x_214) ;  /* 0xffffffa400c07947 */ /* 0x000fea000383ffff */
.L_x_73:
[----:B------:R-:W-:-:S07]  /*95b0*/  MOV R0, UR5 ;  /* 0x0000000500007c02 */ /* 0x000fce0008000f00 */
.L_x_215:
[----:B-1----:R1:W2:Y:S02]  /*95c0*/  SYNCS.PHASECHK.TRANS64.TRYWAIT P0, [R0+URZ], R3 ;  /* 0x00000003000075a7 */ /* 0x0022a400080011ff */
[----:B--2---:R-:W-:Y:S05]  /*95d0*/  @!P0 NANOSLEEP.SYNCS 0x989680 ;  /* 0x009896800000895d */ /* 0x004fea0003900000 */
[----:B------:R-:W2:Y:S02]  /*95e0*/  @!P0 SYNCS.PHASECHK.TRANS64 P0, [R0+URZ], R3 ;  /* 0x00000003000085a7 */ /* 0x000ea400080010ff */
[----:B--2---:R-:W-:Y:S05]  /*95f0*/  @!P0 BRA `(.L_x_215) ;  /* 0xfffffffc00f08947 */ /* 0x004fea000383ffff */
[----:B------:R-:W-:Y:S05]  /*9600*/  BRA `(.L_x_216) ;  /* 0xffffffa400cc7947 */ /* 0x000fea000383ffff */
.L_x_74:
[----:B------:R-:W-:-:S07]  /*9610*/  MOV R0, UR5 ;  /* 0x0000000500007c02 */ /* 0x000fce0008000f00 */
.L_x_217:
[----:B-1----:R1:W2:Y:S02]  /*9620*/  SYNCS.PHASECHK.TRANS64.TRYWAIT P0, [R0+URZ], R3 ;  /* 0x00000003000075a7 */ /* 0x0022a400080011ff */
[----:B--2---:R-:W-:Y:S05]  /*9630*/  @!P0 NANOSLEEP.SYNCS 0x989680 ;  /* 0x009896800000895d */ /* 0x004fea0003900000 */
[----:B------:R-:W2:Y:S02]  /*9640*/  @!P0 SYNCS.PHASECHK.TRANS64 P0, [R0+URZ], R3 ;  /* 0x00000003000085a7 */ /* 0x000ea400080010ff */
[----:B--2---:R-:W-:Y:S05]  /*9650*/  @!P0 BRA `(.L_x_217) ;  /* 0xfffffffc00f08947 */ /* 0x004fea000383ffff */
[----:B------:R-:W-:Y:S05]  /*9660*/  BRA `(.L_x_218) ;  /* 0xffffffa400d87947 */ /* 0x000fea000383ffff */
.L_x_75:
[----:B------:R-:W-:-:S07]  /*9670*/  MOV R0, UR5 ;  /* 0x0000000500007c02 */ /* 0x000fce0008000f00 */
.L_x_219:
[----:B-1----:R1:W2:Y:S02]  /*9680*/  SYNCS.PHASECHK.TRANS64.TRYWAIT P0, [R0+URZ], R3 ;  /* 0x00000003000075a7 */ /* 0x0022a400080011ff */
[----:B--2---:R-:W-:Y:S05]  /*9690*/  @!P0 NANOSLEEP.SYNCS 0x989680 ;  /* 0x009896800000895d */ /* 0x004fea0003900000 */
[----:B------:R-:W2:Y:S02]  /*96a0*/  @!P0 SYNCS.PHASECHK.TRANS64 P0, [R0+URZ], R3 ;  /* 0x00000003000085a7 */ /* 0x000ea400080010ff */
[----:B--2---:R-:W-:Y:S05]  /*96b0*/  @!P0 BRA `(.L_x_219) ;  /* 0xfffffffc00f08947 */ /* 0x004fea000383ffff */
[----:B------:R-:W-:Y:S05]  /*96c0*/  BRA `(.L_x_220) ;  /* 0xffffffa400e47947 */ /* 0x000fea000383ffff */
.L_x_76:
[----:B------:R-:W-:-:S07]  /*96d0*/  MOV R0, UR5 ;  /* 0x0000000500007c02 */ /* 0x000fce0008000f00 */
.L_x_221:
[----:B-1----:R1:W2:Y:S02]  /*96e0*/  SYNCS.PHASECHK.TRANS64.TRYWAIT P0, [R0+URZ], R3 ;  /* 0x00000003000075a7 */ /* 0x0022a400080011ff */
[----:B--2---:R-:W-:Y:S05]  /*96f0*/  @!P0 NANOSLEEP.SYNCS 0x989680 ;  /* 0x009896800000895d */ /* 0x004fea0003900000 */
[----:B------:R-:W2:Y:S02]  /*9700*/  @!P0 SYNCS.PHASECHK.TRANS64 P0, [R0+URZ], R3 ;  /* 0x00000003000085a7 */ /* 0x000ea400080010ff */
[----:B--2---:R-:W-:Y:S05]  /*9710*/  @!P0 BRA `(.L_x_221) ;  /* 0xfffffffc00f08947 */ /* 0x004fea000383ffff */
[----:B------:R-:W-:Y:S05]  /*9720*/  BRA `(.L_x_222) ;  /* 0xffffffa400f07947 */ /* 0x000fea000383ffff */
.L_x_77:
[----:B------:R-:W-:-:S07]  /*9730*/  MOV R0, UR5 ;  /* 0x0000000500007c02 */ /* 0x000fce0008000f00 */
.L_x_223:
[----:B-1----:R1:W2:Y:S02]  /*9740*/  SYNCS.PHASECHK.TRANS64.TRYWAIT P0, [R0+URZ], R3 ;  /* 0x00000003000075a7 */ /* 0x0022a400080011ff */
[----:B--2---:R-:W-:Y:S05]  /*9750*/  @!P0 NANOSLEEP.SYNCS 0x989680 ;  /* 0x009896800000895d */ /* 0x004fea0003900000 */
[----:B------:R-:W2:Y:S02]  /*9760*/  @!P0 SYNCS.PHASECHK.TRANS64 P0, [R0+URZ], R3 ;  /* 0x00000003000085a7 */ /* 0x000ea400080010ff */
[----:B--2---:R-:W-:Y:S05]  /*9770*/  @!P0 BRA `(.L_x_223) ;  /* 0xfffffffc00f08947 */ /* 0x004fea000383ffff */
[----:B------:R-:W-:Y:S05]  /*9780*/  BRA `(.L_x_224) ;  /* 0xffffffa400fc7947 */ /* 0x000fea000383ffff */
.L_x_78:
[----:B------:R-:W-:-:S07]  /*9790*/  MOV R0, UR5 ;  /* 0x0000000500007c02 */ /* 0x000fce0008000f00 */
.L_x_225:
[----:B-1----:R1:W2:Y:S02]  /*97a0*/  SYNCS.PHASECHK.TRANS64.TRYWAIT P0, [R0+URZ], R3 ;  /* 0x00000003000075a7 */ /* 0x0022a400080011ff */
[----:B--2---:R-:W-:Y:S05]  /*97b0*/  @!P0 NANOSLEEP.SYNCS 0x989680 ;  /* 0x009896800000895d */ /* 0x004fea0003900000 */
[----:B------:R-:W2:Y:S02]  /*97c0*/  @!P0 SYNCS.PHASECHK.TRANS64 P0, [R0+URZ], R3 ;  /* 0x00000003000085a7 */ /* 0x000ea400080010ff */
[----:B--2---:R-:W-:Y:S05]  /*97d0*/  @!P0 BRA `(.L_x_225) ;  /* 0xfffffffc00f08947 */ /* 0x004fea000383ffff */
[----:B------:R-:W-:Y:S05]  /*97e0*/  BRA `(.L_x_226) ;  /* 0xffffffa800087947 */ /* 0x000fea000383ffff */
.L_x_79:
[----:B------:R-:W-:-:S07]  /*97f0*/  MOV R0, UR5 ;  /* 0x0000000500007c02 */ /* 0x000fce0008000f00 */
.L_x_227:
[----:B-1----:R1:W2:Y:S02]  /*9800*/  SYNCS.PHASECHK.TRANS64.TRYWAIT P0, [R0+URZ], R3 ;  /* 0x00000003000075a7 */ /* 0x0022a400080011ff */
[----:B--2---:R-:W-:Y:S05]  /*9810*/  @!P0 NANOSLEEP.SYNCS 0x989680 ;  /* 0x009896800000895d */ /* 0x004fea0003900000 */
[----:B------:R-:W2:Y:S02]  /*9820*/  @!P0 SYNCS.PHASECHK.TRANS64 P0, [R0+URZ], R3 ;  /* 0x00000003000085a7 */ /* 0x000ea400080010ff */
[----:B--2---:R-:W-:Y:S05]  /*9830*/  @!P0 BRA `(.L_x_227) ;  /* 0xfffffffc00f08947 */ /* 0x004fea000383ffff */
[----:B------:R-:W-:Y:S05]  /*9840*/  BRA `(.L_x_228) ;  /* 0xffffffa800147947 */ /* 0x000fea000383ffff */
.L_x_80:
[----:B------:R-:W-:-:S07]  /*9850*/  MOV R0, UR5 ;  /* 0x0000000500007c02 */ /* 0x000fce0008000f00 */
.L_x_229:
[----:B-1----:R1:W2:Y:S02]  /*9860*/  SYNCS.PHASECHK.TRANS64.TRYWAIT P0, [R0+URZ], R3 ;  /* 0x00000003000075a7 */ /* 0x0022a400080011ff */
[----:B--2---:R-:W-:Y:S05]  /*9870*/  @!P0 NANOSLEEP.SYNCS 0x989680 ;  /* 0x009896800000895d */ /* 0x004fea0003900000 */
[----:B------:R-:W2:Y:S02]  /*9880*/  @!P0 SYNCS.PHASECHK.TRANS64 P0, [R0+URZ], R3 ;  /* 0x00000003000085a7 */ /* 0x000ea400080010ff */
[----:B--2---:R-:W-:Y:S05]  /*9890*/  @!P0 BRA `(.L_x_229) ;  /* 0xfffffffc00f08947 */ /* 0x004fea000383ffff */
[----:B------:R-:W-:Y:S05]  /*98a0*/  BRA `(.L_x_230) ;  /* 0xffffffa800207947 */ /* 0x000fea000383ffff */
.L_x_81:
[----:B------:R-:W-:-:S07]  /*98b0*/  MOV R0, UR5 ;  /* 0x0000000500007c02 */ /* 0x000fce0008000f00 */
.L_x_231:
[----:B-1----:R1:W2:Y:S02]  /*98c0*/  SYNCS.PHASECHK.TRANS64.TRYWAIT P0, [R0+URZ], R3 ;  /* 0x00000003000075a7 */ /* 0x0022a400080011ff */
[----:B--2---:R-:W-:Y:S05]  /*98d0*/  @!P0 NANOSLEEP.SYNCS 0x989680 ;  /* 0x009896800000895d */ /* 0x004fea0003900000 */
[----:B------:R-:W2:Y:S02]  /*98e0*/  @!P0 SYNCS.PHASECHK.TRANS64 P0, [R0+URZ], R3 ;  /* 0x00000003000085a7 */ /* 0x000ea400080010ff */
[----:B--2---:R-:W-:Y:S05]  /*98f0*/  @!P0 BRA `(.L_x_231) ;  /* 0xfffffffc00f08947 */ /* 0x004fea000383ffff */
[----:B------:R-:W-:Y:S05]  /*9900*/  BRA `(.L_x_232) ;  /* 0xffffffa8002c7947 */ /* 0x000fea000383ffff */
.L_x_82:
[----:B------:R-:W-:-:S07]  /*9910*/  MOV R0, UR5 ;  /* 0x0000000500007c02 */ /* 0x000fce0008000f00 */
.L_x_233:
[----:B-1----:R1:W2:Y:S02]  /*9920*/  SYNCS.PHASECHK.TRANS64.TRYWAIT P0, [R0+URZ], R3 ;  /* 0x00000003000075a7 */ /* 0x0022a400080011ff */
[----:B--2---:R-:W-:Y:S05]  /*9930*/  @!P0 NANOSLEEP.SYNCS 0x989680 ;  /* 0x009896800000895d */ /* 0x004fea0003900000 */
[----:B------:R-:W2:Y:S02]  /*9940*/  @!P0 SYNCS.PHASECHK.TRANS64 P0, [R0+URZ], R3 ;  /* 0x00000003000085a7 */ /* 0x000ea400080010ff */
[----:B--2---:R-:W-:Y:S05]  /*9950*/  @!P0 BRA `(.L_x_233) ;  /* 0xfffffffc00f08947 */ /* 0x004fea000383ffff */
[----:B------:R-:W-:Y:S05]  /*9960*/  BRA `(.L_x_234) ;  /* 0xffffffa800387947 */ /* 0x000fea000383ffff */
.L_x_83:
[----:B------:R-:W-:-:S07]  /*9970*/  MOV R0, UR5 ;  /* 0x0000000500007c02 */ /* 0x000fce0008000f00 */
.L_x_235:
[----:B-1----:R1:W2:Y:S02]  /*9980*/  SYNCS.PHASECHK.TRANS64.TRYWAIT P0, [R0+URZ], R3 ;  /* 0x00000003000075a7 */ /* 0x0022a400080011ff */
[----:B--2---:R-:W-:Y:S05]  /*9990*/  @!P0 NANOSLEEP.SYNCS 0x989680 ;  /* 0x009896800000895d */ /* 0x004fea0003900000 */
[----:B------:R-:W2:Y:S02]  /*99a0*/  @!P0 SYNCS.PHASECHK.TRANS64 P0, [R0+URZ], R3 ;  /* 0x00000003000085a7 */ /* 0x000ea400080010ff */
[----:B--2---:R-:W-:Y:S05]  /*99b0*/  @!P0 BRA `(.L_x_235) ;  /* 0xfffffffc00f08947 */ /* 0x004fea000383ffff */
[----:B------:R-:W-:Y:S05]  /*99c0*/  BRA `(.L_x_236) ;  /* 0xffffffa800447947 */ /* 0x000fea000383ffff */
.L_x_84:
[----:B------:R-:W-:-:S07]  /*99d0*/  MOV R0, UR5 ;  /* 0x0000000500007c02 */ /* 0x000fce0008000f00 */
.L_x_237:
[----:B-1----:R1:W2:Y:S02]  /*99e0*/  SYNCS.PHASECHK.TRANS64.TRYWAIT P0, [R0+URZ], R3 ;  /* 0x00000003000075a7 */ /* 0x0022a400080011ff */
[----:B--2---:R-:W-:Y:S05]  /*99f0*/  @!P0 NANOSLEEP.SYNCS 0x989680 ;  /* 0x009896800000895d */ /* 0x004fea0003900000 */
[----:B------:R-:W2:Y:S02]  /*9a00*/  @!P0 SYNCS.PHASECHK.TRANS64 P0, [R0+URZ], R3 ;  /* 0x00000003000085a7 */ /* 0x000ea400080010ff */
[----:B--2---:R-:W-:Y:S05]  /*9a10*/  @!P0 BRA `(.L_x_237) ;  /* 0xfffffffc00f08947 */ /* 0x004fea000383ffff */
[----:B------:R-:W-:Y:S05]  /*9a20*/  BRA `(.L_x_238) ;  /* 0xffffffa800507947 */ /* 0x000fea000383ffff */
.L_x_85:
[----:B------:R-:W-:-:S07]  /*9a30*/  MOV R0, UR5 ;  /* 0x0000000500007c02 */ /* 0x000fce0008000f00 */
.L_x_239:
[----:B-1----:R1:W2:Y:S02]  /*9a40*/  SYNCS.PHASECHK.TRANS64.TRYWAIT P0, [R0+URZ], R3 ;  /* 0x00000003000075a7 */ /* 0x0022a400080011ff */
[----:B--2---:R-:W-:Y:S05]  /*9a50*/  @!P0 NANOSLEEP.SYNCS 0x989680 ;  /* 0x009896800000895d */ /* 0x004fea0003900000 */
[----:B------:R-:W2:Y:S02]  /*9a60*/  @!P0 SYNCS.PHASECHK.TRANS64 P0, [R0+URZ], R3 ;  /* 0x00000003000085a7 */ /* 0x000ea400080010ff */
[----:B--2---:R-:W-:Y:S05]  /*9a70*/  @!P0 BRA `(.L_x_239) ;  /* 0xfffffffc00f08947 */ /* 0x004fea000383ffff */
[----:B------:R-:W-:Y:S05]  /*9a80*/  BRA `(.L_x_240) ;  /* 0xffffffa8005c7947 */ /* 0x000fea000383ffff */
.L_x_86:
[----:B------:R-:W-:-:S07]  /*9a90*/  MOV R0, UR5 ;  /* 0x0000000500007c02 */ /* 0x000fce0008000f00 */
.L_x_241:
[----:B-1----:R1:W2:Y:S02]  /*9aa0*/  SYNCS.PHASECHK.TRANS64.TRYWAIT P0, [R0+URZ], R3 ;  /* 0x00000003000075a7 */ /* 0x0022a400080011ff */
[----:B--2---:R-:W-:Y:S05]  /*9ab0*/  @!P0 NANOSLEEP.SYNCS 0x989680 ;  /* 0x009896800000895d */ /* 0x004fea0003900000 */
[----:B------:R-:W2:Y:S02]  /*9ac0*/  @!P0 SYNCS.PHASECHK.TRANS64 P0, [R0+URZ], R3 ;  /* 0x00000003000085a7 */ /* 0x000ea400080010ff */
[----:B--2---:R-:W-:Y:S05]  /*9ad0*/  @!P0 BRA `(.L_x_241) ;  /* 0xfffffffc00f08947 */ /* 0x004fea000383ffff */
[----:B------:R-:W-:Y:S05]  /*9ae0*/  BRA `(.L_x_242) ;  /* 0xffffffa800687947 */ /* 0x000fea000383ffff */
.L_x_87:
[----:B------:R-:W-:-:S07]  /*9af0*/  MOV R0, UR5 ;  /* 0x0000000500007c02 */ /* 0x000fce0008000f00 */
.L_x_243:
[----:B-1----:R1:W2:Y:S02]  /*9b00*/  SYNCS.PHASECHK.TRANS64.TRYWAIT P0, [R0+URZ], R3 ;  /* 0x00000003000075a7 */ /* 0x0022a400080011ff */
[----:B--2---:R-:W-:Y:S05]  /*9b10*/  @!P0 NANOSLEEP.SYNCS 0x989680 ;  /* 0x009896800000895d */ /* 0x004fea0003900000 */
[----:B------:R-:W2:Y:S02]  /*9b20*/  @!P0 SYNCS.PHASECHK.TRANS64 P0, [R0+URZ], R3 ;  /* 0x00000003000085a7 */ /* 0x000ea400080010ff */
[----:B--2---:R-:W-:Y:S05]  /*9b30*/  @!P0 BRA `(.L_x_243) ;  /* 0xfffffffc00f08947 */ /* 0x004fea000383ffff */
[----:B------:R-:W-:Y:S05]  /*9b40*/  BRA `(.L_x_244) ;  /* 0xffffffa800747947 */ /* 0x000fea000383ffff */
.L_x_88:
[----:B------:R-:W-:-:S07]  /*9b50*/  MOV R0, UR5 ;  /* 0x0000000500007c02 */ /* 0x000fce0008000f00 */
.L_x_245:
[----:B-1----:R1:W2:Y:S02]  /*9b60*/  SYNCS.PHASECHK.TRANS64.TRYWAIT P0, [R0+URZ], R3 ;  /* 0x00000003000075a7 */ /* 0x0022a400080011ff */
[----:B--2---:R-:W-:Y:S05]  /*9b70*/  @!P0 NANOSLEEP.SYNCS 0x989680 ;  /* 0x009896800000895d */ /* 0x004fea0003900000 */
[----:B------:R-:W2:Y:S02]  /*9b80*/  @!P0 SYNCS.PHASECHK.TRANS64 P0, [R0+URZ], R3 ;  /* 0x00000003000085a7 */ /* 0x000ea400080010ff */
[----:B--2---:R-:W-:Y:S05]  /*9b90*/  @!P0 BRA `(.L_x_245) ;  /* 0xfffffffc00f08947 */ /* 0x004fea000383ffff */
[----:B------:R-:W-:Y:S05]  /*9ba0*/  BRA `(.L_x_246) ;  /* 0xffffffa800807947 */ /* 0x000fea000383ffff */
.L_x_89:
[----:B------:R-:W-:-:S07]  /*9bb0*/  MOV R0, UR5 ;  /* 0x0000000500007c02 */ /* 0x000fce0008000f00 */
.L_x_247:
[----:B-1----:R1:W2:Y:S02]  /*9bc0*/  SYNCS.PHASECHK.TRANS64.TRYWAIT P0, [R0+URZ], R3 ;  /* 0x00000003000075a7 */ /* 0x0022a400080011ff */
[----:B--2---:R-:W-:Y:S05]  /*9bd0*/  @!P0 NANOSLEEP.SYNCS 0x989680 ;  /* 0x009896800000895d */ /* 0x004fea0003900000 */
[----:B------:R-:W2:Y:S02]  /*9be0*/  @!P0 SYNCS.PHASECHK.TRANS64 P0, [R0+URZ], R3 ;  /* 0x00000003000085a7 */ /* 0x000ea400080010ff */
[----:B--2---:R-:W-:Y:S05]  /*9bf0*/  @!P0 BRA `(.L_x_247) ;  /* 0xfffffffc00f08947 */ /* 0x004fea000383ffff */
[----:B------:R-:W-:Y:S05]  /*9c00*/  BRA `(.L_x_248) ;  /* 0xffffffa8008c7947 */ /* 0x000fea000383ffff */
.L_x_90:
[----:B------:R-:W-:-:S07]  /*9c10*/  MOV R0, UR5 ;  /* 0x0000000500007c02 */ /* 0x000fce0008000f00 */
.L_x_249:
[----:B-1----:R1:W2:Y:S02]  /*9c20*/  SYNCS.PHASECHK.TRANS64.TRYWAIT P0, [R0+URZ], R3 ;  /* 0x00000003000075a7 */ /* 0x0022a400080011ff */
[----:B--2---:R-:W-:Y:S05]  /*9c30*/  @!P0 NANOSLEEP.SYNCS 0x989680 ;  /* 0x009896800000895d */ /* 0x004fea0003900000 */
[----:B------:R-:W2:Y:S02]  /*9c40*/  @!P0 SYNCS.PHASECHK.TRANS64 P0, [R0+URZ], R3 ;  /* 0x00000003000085a7 */ /* 0x000ea400080010ff */
[----:B--2---:R-:W-:Y:S05]  /*9c50*/  @!P0 BRA `(.L_x_249) ;  /* 0xfffffffc00f08947 */ /* 0x004fea000383ffff */
[----:B------:R-:W-:Y:S05]  /*9c60*/  BRA `(.L_x_250) ;  /* 0xffffffa800987947 */ /* 0x000fea000383ffff */
.L_x_91:
[----:B------:R-:W-:-:S07]  /*9c70*/  MOV R0, UR5 ;  /* 0x0000000500007c02 */ /* 0x000fce0008000f00 */
.L_x_251:
[----:B-1----:R1:W2:Y:S02]  /*9c80*/  SYNCS.PHASECHK.TRANS64.TRYWAIT P0, [R0+URZ], R3 ;  /* 0x00000003000075a7 */ /* 0x0022a400080011ff */
[----:B--2---:R-:W-:Y:S05]  /*9c90*/  @!P0 NANOSLEEP.SYNCS 0x989680 ;  /* 0x009896800000895d */ /* 0x004fea0003900000 */
[----:B------:R-:W2:Y:S02]  /*9ca0*/  @!P0 SYNCS.PHASECHK.TRANS64 P0, [R0+URZ], R3 ;  /* 0x00000003000085a7 */ /* 0x000ea400080010ff */
[----:B--2---:R-:W-:Y:S05]  /*9cb0*/  @!P0 BRA `(.L_x_251) ;  /* 0xfffffffc00f08947 */ /* 0x004fea000383ffff */
[----:B------:R-:W-:Y:S05]  /*9cc0*/  BRA `(.L_x_252) ;  /* 0xffffffa800a47947 */ /* 0x000fea000383ffff */
.L_x_92:
[----:B------:R-:W-:-:S07]  /*9cd0*/  MOV R0, UR5 ;  /* 0x0000000500007c02 */ /* 0x000fce0008000f00 */
.L_x_253:
[----:B-1----:R1:W2:Y:S02]  /*9ce0*/  SYNCS.PHASECHK.TRANS64.TRYWAIT P0, [R0+URZ], R3 ;  /* 0x00000003000075a7 */ /* 0x0022a400080011ff */
[----:B--2---:R-:W-:Y:S05]  /*9cf0*/  @!P0 NANOSLEEP.SYNCS 0x989680 ;  /* 0x009896800000895d */ /* 0x004fea0003900000 */
[----:B------:R-:W2:Y:S02]  /*9d00*/  @!P0 SYNCS.PHASECHK.TRANS64 P0, [R0+URZ], R3 ;  /* 0x00000003000085a7 */ /* 0x000ea400080010ff */
[----:B--2---:R-:W-:Y:S05]  /*9d10*/  @!P0 BRA `(.L_x_253) ;  /* 0xfffffffc00f08947 */ /* 0x004fea000383ffff */
[----:B------:R-:W-:Y:S05]  /*9d20*/  BRA `(.L_x_254) ;  /* 0xffffffa800b07947 */ /* 0x000fea000383ffff */
.L_x_93:
[----:B------:R-:W-:-:S07]  /*9d30*/  MOV R0, UR5 ;  /* 0x0000000500007c02 */ /* 0x000fce0008000f00 */
.L_x_255:
[----:B-1----:R1:W2:Y:S02]  /*9d40*/  SYNCS.PHASECHK.TRANS64.TRYWAIT P0, [R0+URZ], R3 ;  /* 0x00000003000075a7 */ /* 0x0022a400080011ff */
[----:B--2---:R-:W-:Y:S05]  /*9d50*/  @!P0 NANOSLEEP.SYNCS 0x989680 ;  /* 0x009896800000895d */ /* 0x004fea0003900000 */
[----:B------:R-:W2:Y:S02]  /*9d60*/  @!P0 SYNCS.PHASECHK.TRANS64 P0, [R0+URZ], R3 ;  /* 0x00000003000085a7 */ /* 0x000ea400080010ff */
[----:B--2---:R-:W-:Y:S05]  /*9d70*/  @!P0 BRA `(.L_x_255) ;  /* 0xfffffffc00f08947 */ /* 0x004fea000383ffff */
[----:B------:R-:W-:Y:S05]  /*9d80*/  BRA `(.L_x_256) ;  /* 0xffffffa800bc7947 */ /* 0x000fea000383ffff */
.L_x_94:
[----:B------:R-:W-:-:S07]  /*9d90*/  MOV R0, UR5 ;  /* 0x0000000500007c02 */ /* 0x000fce0008000f00 */
.L_x_257:
[----:B-1----:R1:W2:Y:S02]  /*9da0*/  SYNCS.PHASECHK.TRANS64.TRYWAIT P0, [R0+URZ], R3 ;  /* 0x00000003000075a7 */ /* 0x0022a400080011ff */
[----:B--2---:R-:W-:Y:S05]  /*9db0*/  @!P0 NANOSLEEP.SYNCS 0x989680 ;  /* 0x009896800000895d */ /* 0x004fea0003900000 */
[----:B------:R-:W2:Y:S02]  /*9dc0*/  @!P0 SYNCS.PHASECHK.TRANS64 P0, [R0+URZ], R3 ;  /* 0x00000003000085a7 */ /* 0x000ea400080010ff */
[----:B--2---:R-:W-:Y:S05]  /*9dd0*/  @!P0 BRA `(.L_x_257) ;  /* 0xfffffffc00f08947 */ /* 0x004fea000383ffff */
[----:B------:R-:W-:Y:S05]  /*9de0*/  BRA `(.L_x_258) ;  /* 0xffffffa800c87947 */ /* 0x000fea000383ffff */
.L_x_95:
[----:B------:R-:W-:-:S07]  /*9df0*/  MOV R0, UR5 ;  /* 0x0000000500007c02 */ /* 0x000fce0008000f00 */
.L_x_259:
[----:B-1----:R1:W2:Y:S02]  /*9e00*/  SYNCS.PHASECHK.TRANS64.TRYWAIT P0, [R0+URZ], R3 ;  /* 0x00000003000075a7 */ /* 0x0022a400080011ff */
[----:B--2---:R-:W-:Y:S05]  /*9e10*/  @!P0 NANOSLEEP.SYNCS 0x989680 ;  /* 0x009896800000895d */ /* 0x004fea0003900000 */
[----:B------:R-:W2:Y:S02]  /*9e20*/  @!P0 SYNCS.PHASECHK.TRANS64 P0, [R0+URZ], R3 ;  /* 0x00000003000085a7 */ /* 0x000ea400080010ff */
[----:B--2---:R-:W-:Y:S05]  /*9e30*/  @!P0 BRA `(.L_x_259) ;  /* 0xfffffffc00f08947 */ /* 0x004fea000383ffff */
[----:B------:R-:W-:Y:S05]  /*9e40*/  BRA `(.L_x_260) ;  /* 0xffffffa800d47947 */ /* 0x000fea000383ffff */
.L_x_96:
[----:B------:R-:W-:-:S07]  /*9e50*/  MOV R0, UR5 ;  /* 0x0000000500007c02 */ /* 0x000fce0008000f00 */
.L_x_261:
[----:B-1----:R1:W2:Y:S02]  /*9e60*/  SYNCS.PHASECHK.TRANS64.TRYWAIT P0, [R0+URZ], R3 ;  /* 0x00000003000075a7 */ /* 0x0022a400080011ff */
[----:B--2---:R-:W-:Y:S05]  /*9e70*/  @!P0 NANOSLEEP.SYNCS 0x989680 ;  /* 0x009896800000895d */ /* 0x004fea0003900000 */
[----:B------:R-:W2:Y:S02]  /*9e80*/  @!P0 SYNCS.PHASECHK.TRANS64 P0, [R0+URZ], R3 ;  /* 0x00000003000085a7 */ /* 0x000ea400080010ff */
[----:B--2---:R-:W-:Y:S05]  /*9e90*/  @!P0 BRA `(.L_x_261) ;  /* 0xfffffffc00f08947 */ /* 0x004fea000383ffff */
[----:B------:R-:W-:Y:S05]  /*9ea0*/  BRA `(.L_x_262) ;  /* 0xffffffa800e07947 */ /* 0x000fea000383ffff */
.L_x_99:
[----:B--2---:R2:W3:Y:S02]  /*9eb0*/  SYNCS.PHASECHK.TRANS64.TRYWAIT P0, [R2+URZ+0x3e0], R4 ;  /* 0x0003e004020075a7 */ /* 0x0044e400080011ff */
[----:B---3--:R-:W-:Y:S05]  /*9ec0*/  @!P0 NANOSLEEP.SYNCS 0x989680 ;  /* 0x009896800000895d */ /* 0x008fea0003900000 */
[----:B------:R-:W3:Y:S02]  /*9ed0*/  @!P0 SYNCS.PHASECHK.TRANS64 P0, [R2+URZ+0x3e0], R4 ;  /* 0x0003e004020085a7 */ /* 0x000ee400080010ff */
[----:B---3--:R-:W-:Y:S05]  /*9ee0*/  @!P0 BRA `(.L_x_99) ;  /* 0xfffffffc00f08947 */ /* 0x008fea000383ffff */
[----:B------:R-:W-:Y:S05]  /*9ef0*/  BRA `(.L_x_263) ;  /* 0xffffffac003c7947 */ /* 0x000fea000383ffff */
.L_x_100:
[----:B------:R-:W-:-:S07]  /*9f00*/  MOV R2, UR4 ;  /* 0x0000000400027c02 */ /* 0x000fce0008000f00 */
.L_x_264:
[----:B--2---:R2:W3:Y:S02]  /*9f10*/  SYNCS.PHASECHK.TRANS64.TRYWAIT P0, [R2+URZ+0x390], R5 ;  /* 0x00039005020075a7 */ /* 0x0044e400080011ff */
[----:B---3--:R-:W-:Y:S05]  /*9f20*/  @!P0 NANOSLEEP.SYNCS 0x989680 ;  /* 0x009896800000895d */ /* 0x008fea0003900000 */
[----:B------:R-:W3:Y:S02]  /*9f30*/  @!P0 SYNCS.PHASECHK.TRANS64 P0, [R2+URZ+0x390], R5 ;  /* 0x00039005020085a7 */ /* 0x000ee400080010ff */
[----:B---3--:R-:W-:Y:S05]  /*9f40*/  @!P0 BRA `(.L_x_264) ;  /* 0xfffffffc00f08947 */ /* 0x008fea000383ffff */
[----:B------:R-:W-:Y:S05]  /*9f50*/  BRA `(.L_x_265) ;  /* 0xffffffac004c7947 */ /* 0x000fea000383ffff */
.L_x_101:
[----:B--2---:R2:W3:Y:S02]  /*9f60*/  SYNCS.PHASECHK.TRANS64.TRYWAIT P1, [R2+URZ+0x380], R4 ;  /* 0x00038004020075a7 */ /* 0x0044e400080211ff */
[----:B---3--:R-:W-:Y:S05]  /*9f70*/  @!P1 NANOSLEEP.SYNCS 0x989680 ;  /* 0x009896800000995d */ /* 0x008fea0003900000 */
[----:B------:R-:W3:Y:S02]  /*9f80*/  @!P1 SYNCS.PHASECHK.TRANS64 P1, [R2+URZ+0x380], R4 ;  /* 0x00038004020095a7 */ /* 0x000ee400080210ff */
[----:B---3--:R-:W-:Y:S05]  /*9f90*/  @!P1 BRA `(.L_x_101) ;  /* 0xfffffffc00f09947 */ /* 0x008fea000383ffff */
[----:B------:R-:W-:Y:S05]  /*9fa0*/  BRA `(.L_x_266) ;  /* 0xffffffac007c7947 */ /* 0x000fea000383ffff */
.L_x_104:
[----:B------:R-:W-:-:S07]  /*9fb0*/  MOV R0, UR4 ;  /* 0x0000000400007c02 */ /* 0x000fce0008000f00 */
.L_x_267:
[----:B--2---:R2:W3:Y:S02]  /*9fc0*/  SYNCS.PHASECHK.TRANS64.TRYWAIT P0, [R0+URZ+0x390], R2 ;  /* 0x00039002000075a7 */ /* 0x0044e400080011ff */
[----:B---3--:R-:W-:Y:S05]  /*9fd0*/  @!P0 NANOSLEEP.SYNCS 0x989680 ;  /* 0x009896800000895d */ /* 0x008fea0003900000 */
[----:B------:R-:W3:Y:S02]  /*9fe0*/  @!P0 SYNCS.PHASECHK.TRANS64 P0, [R0+URZ+0x390], R2 ;  /* 0x00039002000085a7 */ /* 0x000ee400080010ff */
[----:B---3--:R-:W-:Y:S05]  /*9ff0*/  @!P0 BRA `(.L_x_267) ;  /* 0xfffffffc00f08947 */ /* 0x008fea000383ffff */
[----:B------:R-:W-:Y:S05]  /*a000*/  BRA `(.L_x_103) ;  /* 0xffffffac00d07947 */ /* 0x000fea000383ffff */
.L_x_111:
[----:B-1----:R1:W2:Y:S02]  /*a010*/  SYNCS.PHASECHK.TRANS64.TRYWAIT P1, [R0+URZ+0x380], R2 ;  /* 0x00038002000075a7 */ /* 0x0022a400080211ff */
[----:B--2---:R-:W-:Y:S05]  /*a020*/  @!P1 NANOSLEEP.SYNCS 0x989680 ;  /* 0x009896800000995d */ /* 0x004fea0003900000 */
[----:B------:R-:W2:Y:S02]  /*a030*/  @!P1 SYNCS.PHASECHK.TRANS64 P1, [R0+URZ+0x380], R2 ;  /* 0x00038002000095a7 */ /* 0x000ea400080210ff */
[----:B--2---:R-:W-:Y:S05]  /*a040*/  @!P1 BRA `(.L_x_111) ;  /* 0xfffffffc00f09947 */ /* 0x004fea000383ffff */
[----:B------:R-:W-:Y:S05]  /*a050*/  BRA `(.L_x_268) ;  /* 0xffffffb4002c7947 */ /* 0x000fea000383ffff */
.L_x_112:
[----:B------:R-:W-:-:S07]  /*a060*/  MOV R2, UR19 ;  /* 0x0000001300027c02 */ /* 0x000fce0008000f00 */
.L_x_269:
[----:B-1----:R1:W2:Y:S02]  /*a070*/  SYNCS.PHASECHK.TRANS64.TRYWAIT P0, [R2+URZ+0x3c0], R0 ;  /* 0x0003c000020075a7 */ /* 0x0022a400080011ff */
[----:B--2---:R-:W-:Y:S05]  /*a080*/  @!P0 NANOSLEEP.SYNCS 0x989680 ;  /* 0x009896800000895d */ /* 0x004fea0003900000 */
[----:B------:R-:W2:Y:S02]  /*a090*/  @!P0 SYNCS.PHASECHK.TRANS64 P0, [R2+URZ+0x3c0], R0 ;  /* 0x0003c000020085a7 */ /* 0x000ea400080010ff */
[----:B--2---:R-:W-:Y:S05]  /*a0a0*/  @!P0 BRA `(.L_x_269) ;  /* 0xfffffffc00f08947 */ /* 0x004fea000383ffff */
[----:B------:R-:W-:Y:S05]  /*a0b0*/  BRA `(.L_x_270) ;  /* 0xffffffb400607947 */ /* 0x000fea000383ffff */
.L_x_115:
[----:B------:R-:W-:Y:S07]  /*a0c0*/  MOV R0, UR6 ;  /* 0x0000000600007c02 */ /* 0x000fee0008000f00 */
.L_x_271:
[----:B-1----:R1:W2:Y:S02]  /*a0d0*/  SYNCS.PHASECHK.TRANS64.TRYWAIT P0, [R0+URZ], R2 ;  /* 0x00000002000075a7 */ /* 0x0022a400080011ff */
[----:B--2---:R-:W-:Y:S05]  /*a0e0*/  @!P0 NANOSLEEP.SYNCS 0x989680 ;  /* 0x009896800000895d */ /* 0x004fea0003900000 */
[----:B------:R-:W2:Y:S02]  /*a0f0*/  @!P0 SYNCS.PHASECHK.TRANS64 P0, [R0+URZ], R2 ;  /* 0x00000002000085a7 */ /* 0x000ea400080010ff */
[----:B--2---:R-:W-:Y:S05]  /*a100*/  @!P0 BRA `(.L_x_271) ;  /* 0xfffffffc00f08947 */ /* 0x004fea000383ffff */
[----:B------:R-:W-:Y:S05]  /*a110*/  BRA `(.L_x_114) ;  /* 0xffffffb400987947 */ /* 0x000fea000383ffff */
.L_x_118:
[----:B------:R-:W-:-:S07]  /*a120*/  MOV R0, UR4 ;  /* 0x0000000400007c02 */ /* 0x000fce0008000f00 */
.L_x_272:
[----:B--2---:R2:W4:Y:S02]  /*a130*/  SYNCS.PHASECHK.TRANS64.TRYWAIT P0, [R0+URZ], R2 ;  /* 0x00000002000075a7 */ /* 0x00452400080011ff */
[----:B----4-:R-:W-:Y:S05]  /*a140*/  @!P0 NANOSLEEP.SYNCS 0x989680 ;  /* 0x009896800000895d */ /* 0x010fea0003900000 */
[----:B------:R-:W4:Y:S02]  /*a150*/  @!P0 SYNCS.PHASECHK.TRANS64 P0, [R0+URZ], R2 ;  /* 0x00000002000085a7 */ /* 0x000f2400080010ff */
[----:B----4-:R-:W-:Y:S05]  /*a160*/  @!P0 BRA `(.L_x_272) ;  /* 0xfffffffc00f08947 */ /* 0x010fea000383ffff */
[----:B------:R-:W-:Y:S05]  /*a170*/  BRA `(.L_x_273) ;  /* 0xffffffb800387947 */ /* 0x000fea000383ffff */
.L_x_119:
[----:B------:R-:W-:-:S07]  /*a180*/  MOV R0, UR5 ;  /* 0x0000000500007c02 */ /* 0x000fce0008000f00 */
.L_x_274:
[----:B-1----:R1:W2:Y:S02]  /*a190*/  SYNCS.PHASECHK.TRANS64.TRYWAIT P0, [R0+URZ], R3 ;  /* 0x00000003000075a7 */ /* 0x0022a400080011ff */
[----:B--2---:R-:W-:Y:S05]  /*a1a0*/  @!P0 NANOSLEEP.SYNCS 0x989680 ;  /* 0x009896800000895d */ /* 0x004fea0003900000 */
[----:B------:R-:W2:Y:S02]  /*a1b0*/  @!P0 SYNCS.PHASECHK.TRANS64 P0, [R0+URZ], R3 ;  /* 0x00000003000085a7 */ /* 0x000ea400080010ff */
[----:B--2---:R-:W-:Y:S05]  /*a1c0*/  @!P0 BRA `(.L_x_274) ;  /* 0xfffffffc00f08947 */ /* 0x004fea000383ffff */
[----:B------:R-:W-:Y:S05]  /*a1d0*/  BRA `(.L_x_275) ;  /* 0xffffffb800447947 */ /* 0x000fea000383ffff */
.L_x_120:
[----:B------:R-:W-:-:S07]  /*a1e0*/  MOV R0, UR5 ;  /* 0x0000000500007c02 */ /* 0x000fce0008000f00 */
.L_x_276:
[----:B-1----:R1:W2:Y:S02]  /*a1f0*/  SYNCS.PHASECHK.TRANS64.TRYWAIT P0, [R0+URZ], R3 ;  /* 0x00000003000075a7 */ /* 0x0022a400080011ff */
[----:B--2---:R-:W-:Y:S05]  /*a200*/  @!P0 NANOSLEEP.SYNCS 0x989680 ;  /* 0x009896800000895d */ /* 0x004fea0003900000 */
[----:B------:R-:W2:Y:S02]  /*a210*/  @!P0 SYNCS.PHASECHK.TRANS64 P0, [R0+URZ], R3 ;  /* 0x00000003000085a7 */ /* 0x000ea400080010ff */
[----:B--2---:R-:W-:Y:S05]  /*a220*/  @!P0 BRA `(.L_x_276) ;  /* 0xfffffffc00f08947 */ /* 0x004fea000383ffff */
[----:B------:R-:W-:Y:S05]  /*a230*/  BRA `(.L_x_277) ;  /* 0xffffffb800507947 */ /* 0x000fea000383ffff */
.L_x_121:
[----:B-1----:R-:W-:-:S07]  /*a240*/  MOV R0, UR4 ;  /* 0x0000000400007c02 */ /* 0x002fce0008000f00 */
.L_x_278:
[----:B-1----:R1:W2:Y:S02]  /*a250*/  SYNCS.PHASECHK.TRANS64.TRYWAIT P0, [R0+URZ], R2 ;  /* 0x00000002000075a7 */ /* 0x0022a400080011ff */
[----:B--2---:R-:W-:Y:S05]  /*a260*/  @!P0 NANOSLEEP.SYNCS 0x989680 ;  /* 0x009896800000895d */ /* 0x004fea0003900000 */
[----:B------:R-:W2:Y:S02]  /*a270*/  @!P0 SYNCS.PHASECHK.TRANS64 P0, [R0+URZ], R2 ;  /* 0x00000002000085a7 */ /* 0x000ea400080010ff */
[----:B--2---:R-:W-:Y:S05]  /*a280*/  @!P0 BRA `(.L_x_278) ;  /* 0xfffffffc00f08947 */ /* 0x004fea000383ffff */
[----:B------:R-:W-:Y:S05]  /*a290*/  BRA `(.L_x_279) ;  /* 0xffffffb8005c7947 */ /* 0x000fea000383ffff */
.L_x_126:
[----:B--2---:R2:W3:Y:S02]  /*a2a0*/  SYNCS.PHASECHK.TRANS64.TRYWAIT P0, [R8+URZ+0x380], R0 ;  /* 0x00038000080075a7 */ /* 0x0044e400080011ff */
[----:B---3--:R-:W-:Y:S05]  /*a2b0*/  @!P0 NANOSLEEP.SYNCS 0x989680 ;  /* 0x009896800000895d */ /* 0x008fea0003900000 */
[----:B------:R-:W3:Y:S02]  /*a2c0*/  @!P0 SYNCS.PHASECHK.TRANS64 P0, [R8+URZ+0x380], R0 ;  /* 0x00038000080085a7 */ /* 0x000ee400080010ff */
[----:B---3--:R-:W-:Y:S05]  /*a2d0*/  @!P0 BRA `(.L_x_126) ;  /* 0xfffffffc00f08947 */ /* 0x008fea000383ffff */
[----:B------:R-:W-:Y:S05]  /*a2e0*/  BRA `(.L_x_280) ;  /* 0xffffffbc00847947 */ /* 0x000fea000383ffff */
.L_x_129:
[----:B--2---:R-:W-:Y:S07]  /*a2f0*/  MOV R0, UR17 ;  /* 0x0000001100007c02 */ /* 0x004fee0008000f00 */
.L_x_281:
[----:B--2---:R2:W3:Y:S02]  /*a300*/  SYNCS.PHASECHK.TRANS64.TRYWAIT P1, [R0+URZ+0x378], R4 ;  /* 0x00037804000075a7 */ /* 0x0044e400080211ff */
[----:B---3--:R-:W-:Y:S05]  /*a310*/  @!P1 NANOSLEEP.SYNCS 0x989680 ;  /* 0x009896800000995d */ /* 0x008fea0003900000 */
[----:B------:R-:W3:Y:S02]  /*a320*/  @!P1 SYNCS.PHASECHK.TRANS64 P1, [R0+URZ+0x378], R4 ;  /* 0x00037804000095a7 */ /* 0x000ee400080210ff */
[----:B---3--:R-:W-:Y:S05]  /*a330*/  @!P1 BRA `(.L_x_281) ;  /* 0xfffffffc00f09947 */ /* 0x008fea000383ffff */
[----:B------:R-:W-:Y:S05]  /*a340*/  BRA `(.L_x_128) ;  /* 0xffffffc000f87947 */ /* 0x000fea000383ffff */
.L_x_132:
[----:B--2---:R-:W-:Y:S07]  /*a350*/  MOV R0, UR17 ;  /* 0x0000001100007c02 */ /* 0x004fee0008000f00 */
.L_x_282:
[----:B--2---:R2:W3:Y:S02]  /*a360*/  SYNCS.PHASECHK.TRANS64.TRYWAIT P0, [R0+URZ+0x368], R2 ;  /* 0x00036802000075a7 */ /* 0x0044e400080011ff */
[----:B---3--:R-:W-:Y:S05]  /*a370*/  @!P0 NANOSLEEP.SYNCS 0x989680 ;  /* 0x009896800000895d */ /* 0x008fea0003900000 */
[----:B------:R-:W3:Y:S02]  /*a380*/  @!P0 SYNCS.PHASECHK.TRANS64 P0, [R0+URZ+0x368], R2 ;  /* 0x00036802000085a7 */ /* 0x000ee400080010ff */
[----:B---3--:R-:W-:Y:S05]  /*a390*/  @!P0 BRA `(.L_x_282) ;  /* 0xfffffffc00f08947 */ /* 0x008fea000383ffff */
[----:B------:R-:W-:Y:S05]  /*a3a0*/  BRA `(.L_x_283) ;  /* 0xffffffc4004c7947 */ /* 0x000fea000383ffff */
.L_x_135:
[----:B---3--:R3:W1:Y:S02]  /*a3b0*/  SYNCS.PHASECHK.TRANS64.TRYWAIT P0, [R3+URZ+0x380], R0 ;  /* 0x00038000030075a7 */ /* 0x00866400080011ff */
[----:B-1----:R-:W-:Y:S05]  /*a3c0*/  @!P0 NANOSLEEP.SYNCS 0x989680 ;  /* 0x009896800000895d */ /* 0x002fea0003900000 */
[----:B------:R-:W1:Y:S02]  /*a3d0*/  @!P0 SYNCS.PHASECHK.TRANS64 P0, [R3+URZ+0x380], R0 ;  /* 0x00038000030085a7 */ /* 0x000e6400080010ff */
[----:B-1----:R-:W-:Y:S05]  /*a3e0*/  @!P0 BRA `(.L_x_135) ;  /* 0xfffffffc00f08947 */ /* 0x002fea000383ffff */
[----:B------:R-:W-:Y:S05]  /*a3f0*/  BRA `(.L_x_284) ;  /* 0xffffffc800987947 */ /* 0x000fea000383ffff */
.L_x_146:
[----:B-1----:R-:W-:Y:S04]  /*a400*/  MOV R0, UR44 ;  /* 0x0000002c00007c02 */ /* 0x002fe80008000f00 */
[----:B------:R1:W2:Y:S03]  /*a410*/  SYNCS.PHASECHK.TRANS64.TRYWAIT P1, [R0+URZ+0x360], R4 ;  /* 0x00036004000075a7 */ /* 0x0002a600080211ff */
[----:B--2---:R-:W-:Y:S05]  /*a420*/  @!P1 NANOSLEEP.SYNCS 0x989680 ;  /* 0x009896800000995d */ /* 0x004fea0003900000 */
[----:B------:R-:W2:Y:S02]  /*a430*/  @!P1 SYNCS.PHASECHK.TRANS64 P1, [R0+URZ+0x360], R4 ;  /* 0x00036004000095a7 */ /* 0x000ea400080210ff */
[----:B--2---:R-:W-:Y:S05]  /*a440*/  @!P1 BRA `(.L_x_146) ;  /* 0xfffffffc00ec9947 */ /* 0x004fea000383ffff */
[----:B------:R-:W-:Y:S05]  /*a450*/  BRA `(.L_x_145) ;  /* 0xffffffd400e87947 */ /* 0x000fea000383ffff */
.L_x_148:
[----:B------:R1:W1:Y:S02]  /*a460*/  SYNCS.PHASECHK.TRANS64.TRYWAIT P1, [R22+URZ+0x3a0], R3 ;  /* 0x0003a003160075a7 */ /* 0x00026400080211ff */
[----:B-1----:R-:W-:Y:S05]  /*a470*/  @!P1 NANOSLEEP.SYNCS 0x989680 ;  /* 0x009896800000995d */ /* 0x002fea0003900000 */
[----:B------:R-:W1:Y:S02]  /*a480*/  @!P1 SYNCS.PHASECHK.TRANS64 P1, [R22+URZ+0x3a0], R3 ;  /* 0x0003a003160095a7 */ /* 0x000e6400080210ff */
[----:B-1----:R-:W-:Y:S05]  /*a490*/  @!P1 BRA `(.L_x_148) ;  /* 0xfffffffc00f09947 */ /* 0x002fea000383ffff */
[----:B------:R-:W-:Y:S05]  /*a4a0*/  BRA `(.L_x_147) ;  /* 0xffffffd800247947 */ /* 0x000fea000383ffff */
        .weak           $__internal_0_$__cuda_sm10x_tcgen05_guardrail_trap_col_being_dealloced_not_returned_by_alloc
        .type           $__internal_0_$__cuda_sm10x_tcgen05_guardrail_trap_col_being_dealloced_not_returned_by_alloc,@function
        .size           $__internal_0_$__cuda_sm10x_tcgen05_guardrail_trap_col_being_dealloced_not_returned_by_alloc,($__internal_1_$__cuda_sm10x_tcgen05_guardrail_trap_phase_invalid_during_alloc - $__internal_0_$__cuda_sm10x_tcgen05_guardrail_trap_col_being_dealloced_not_returned_by_alloc)
$__internal_0_$__cuda_sm10x_tcgen05_guardrail_trap_col_being_dealloced_not_returned_by_alloc:
[----:B------:R-:W-:Y:S05]  /*a4b0*/  BPT.TRAP 0x1 ;  /* 0x000000040000795c */ /* 0x000fea0000300000 */
[----:B------:R-:W-:-:S04]  /*a4c0*/  HFMA2 R3, -RZ, RZ, 0, 0 ;  /* 0x00000000ff037431 */ /* 0x000fc800000001ff */
[----:B------:R-:W-:Y:S05]  /*a4d0*/  RET.REL.NODEC R2 `(_ZN7cutlass13device_kernelINS_4gemm6kernel13GemmUniversalIN4cute5tupleIJiiiiEEENS1_10collective13CollectiveMmaINS1_35MainloopSm100TmaUmmaWarpSpecializedILi54ELi2ELi4ENS5_IJNS4_1CILi2EEENSA_ILi1EEESC_EEEEENS5_IJNSA_ILi64EEESF_NSA_ILi32EEEEEENS_12float_e5m2_tENS5_IJlSC_lEEESI_SJ_NS4_8TiledMMAINS4_8MMA_AtomIJNS4_10MMA_TraitsINS4_19SM100_MMA_F8F6F4_SSEJSI_SI_fSF_SF_NS4_17integral_constantINS4_4UMMA5MajorELSQ_0EEESR_NSO_INSP_7ScaleInELSS_0EEEST_EEEEEENS4_6LayoutINS5_IJSC_SC_SC_EEENS5_IJNSA_ILi0EEESY_SY_EEEEENS5_IJNS4_10UnderscoreES11_S11_EEEEENS4_13SM90_TMA_LOADENS4_14ComposedLayoutINS4_7SwizzleILi1ELi4ELi3EEENS4_18smem_ptr_flag_bitsILi8EEENSW_INS5_IJNSA_ILi8EEESG_EEENS5_IJSG_SC_EEEEEEEvNS4_8identityENS4_23SM90_TMA_LOAD_MULTICASTES1E_vS1F_EENS_8epilogue10collective18CollectiveEpilogueINS1I_23Sm100TmaWarpSpecializedILi1ELi1ELi32ELb0ELb0EEEJSH_NS5_IJNSW_ISF_SC_EES1N_EEESI_SJ_SI_SJ_NS1I_6fusion15FusionCallbacksIS1M_NS1P_17LinearCombinationISI_fSI_fLNS_15FloatRoundStyleE2EEESH_S1O_JEEENS4_5SM1004TMEM4LOAD26SM100_TMEM_LOAD_16dp32b32xES14_NS15_INS16_ILi2ELi4ELi3EEES19_NSW_INS5_IJS1A_SF_EEENS5_IJSF_SC_EEEEEEENS4_39AutoVectorizingCopyWithAssumedAlignmentILi128EEENS4_14SM90_TMA_STOREES23_S25_S25_EEEvvEEEEvNT_6ParamsE) ;  /* 0xffffff5802c87950 */ /* 0x000fea0003c3ffff */
        .weak           $__internal_1_$__cuda_sm10x_tcgen05_guardrail_trap_phase_invalid_during_alloc
        .type           $__internal_1_$__cuda_sm10x_tcgen05_guardrail_trap_phase_invalid_during_alloc,@function
        .size           $__internal_1_$__cuda_sm10x_tcgen05_guardrail_trap_phase_invalid_during_alloc,($__internal_2_$__cuda_sm10x_tcgen05_guardrail_trap_unallocated_columns_being_dealloced - $__internal_1_$__cuda_sm10x_tcgen05_guardrail_trap_phase_invalid_during_alloc)
$__internal_1_$__cuda_sm10x_tcgen05_guardrail_trap_phase_invalid_during_alloc:
[----:B------:R-:W-:Y:S05]  /*a4e0*/  BPT.TRAP 0x1 ;  /* 0x000000040000795c */ /* 0x000fea0000300000 */
[----:B------:R-:W-:-:S04]  /*a4f0*/  MOV R5, 0x0 ;  /* 0x0000000000057802 */ /* 0x000fc80000000f00 */
[----:B------:R-:W-:Y:S05]  /*a500*/  RET.REL.NODEC R4 `(_ZN7cutlass13device_kernelINS_4gemm6kernel13GemmUniversalIN4cute5tupleIJiiiiEEENS1_10collective13CollectiveMmaINS1_35MainloopSm100TmaUmmaWarpSpecializedILi54ELi2ELi4ENS5_IJNS4_1CILi2EEENSA_ILi1EEESC_EEEEENS5_IJNSA_ILi64EEESF_NSA_ILi32EEEEEENS_12float_e5m2_tENS5_IJlSC_lEEESI_SJ_NS4_8TiledMMAINS4_8MMA_AtomIJNS4_10MMA_TraitsINS4_19SM100_MMA_F8F6F4_SSEJSI_SI_fSF_SF_NS4_17integral_constantINS4_4UMMA5MajorELSQ_0EEESR_NSO_INSP_7ScaleInELSS_0EEEST_EEEEEENS4_6LayoutINS5_IJSC_SC_SC_EEENS5_IJNSA_ILi0EEESY_SY_EEEEENS5_IJNS4_10UnderscoreES11_S11_EEEEENS4_13SM90_TMA_LOADENS4_14ComposedLayoutINS4_7SwizzleILi1ELi4ELi3EEENS4_18smem_ptr_flag_bitsILi8EEENSW_INS5_IJNSA_ILi8EEESG_EEENS5_IJSG_SC_EEEEEEEvNS4_8identityENS4_23SM90_TMA_LOAD_MULTICASTES1E_vS1F_EENS_8epilogue10collective18CollectiveEpilogueINS1I_23Sm100TmaWarpSpecializedILi1ELi1ELi32ELb0ELb0EEEJSH_NS5_IJNSW_ISF_SC_EES1N_EEESI_SJ_SI_SJ_NS1I_6fusion15FusionCallbacksIS1M_NS1P_17LinearCombinationISI_fSI_fLNS_15FloatRoundStyleE2EEESH_S1O_JEEENS4_5SM1004TMEM4LOAD26SM100_TMEM_LOAD_16dp32b32xES14_NS15_INS16_ILi2ELi4ELi3EEES19_NSW_INS5_IJS1A_SF_EEENS5_IJSF_SC_EEEEEEENS4_39AutoVectorizingCopyWithAssumedAlignmentILi128EEENS4_14SM90_TMA_STOREES23_S25_S25_EEEvvEEEEvNT_6ParamsE) ;  /* 0xffffff5804bc7950 */ /* 0x000fea0003c3ffff */
        .weak           $__internal_2_$__cuda_sm10x_tcgen05_guardrail_trap_unallocated_columns_being_dealloced
        .type           $__internal_2_$__cuda_sm10x_tcgen05_guardrail_trap_unallocated_columns_being_dealloced,@function
        .size           $__internal_2_$__cuda_sm10x_tcgen05_guardrail_trap_unallocated_columns_being_dealloced,(.L_x_286 - $__internal_2_$__cuda_sm10x_tcgen05_guardrail_trap_unallocated_columns_being_dealloced)
$__internal_2_$__cuda_sm10x_tcgen05_guardrail_trap_unallocated_columns_being_dealloced:
[----:B------:R-:W-:Y:S05]  /*a510*/  BPT.TRAP 0x1 ;  /* 0x000000040000795c */ /* 0x000fea0000300000 */
[----:B------:R-:W-:-:S04]  /*a520*/  HFMA2 R3, -RZ, RZ, 0, 0 ;  /* 0x00000000ff037431 */ /* 0x000fc800000001ff */
[----:B------:R-:W-:Y:S05]  /*a530*/  RET.REL.NODEC R2 `(_ZN7cutlass13device_kernelINS_4gemm6kernel13GemmUniversalIN4cute5tupleIJiiiiEEENS1_10collective13CollectiveMmaINS1_35MainloopSm100TmaUmmaWarpSpecializedILi54ELi2ELi4ENS5_IJNS4_1CILi2EEENSA_ILi1EEESC_EEEEENS5_IJNSA_ILi64EEESF_NSA_ILi32EEEEEENS_12float_e5m2_tENS5_IJlSC_lEEESI_SJ_NS4_8TiledMMAINS4_8MMA_AtomIJNS4_10MMA_TraitsINS4_19SM100_MMA_F8F6F4_SSEJSI_SI_fSF_SF_NS4_17integral_constantINS4_4UMMA5MajorELSQ_0EEESR_NSO_INSP_7ScaleInELSS_0EEEST_EEEEEENS4_6LayoutINS5_IJSC_SC_SC_EEENS5_IJNSA_ILi0EEESY_SY_EEEEENS5_IJNS4_10UnderscoreES11_S11_EEEEENS4_13SM90_TMA_LOADENS4_14ComposedLayoutINS4_7SwizzleILi1ELi4ELi3EEENS4_18smem_ptr_flag_bitsILi8EEENSW_INS5_IJNSA_ILi8EEESG_EEENS5_IJSG_SC_EEEEEEEvNS4_8identityENS4_23SM90_TMA_LOAD_MULTICASTES1E_vS1F_EENS_8epilogue10collective18CollectiveEpilogueINS1I_23Sm100TmaWarpSpecializedILi1ELi1ELi32ELb0ELb0EEEJSH_NS5_IJNSW_ISF_SC_EES1N_EEESI_SJ_SI_SJ_NS1I_6fusion15FusionCallbacksIS1M_NS1P_17LinearCombinationISI_fSI_fLNS_15FloatRoundStyleE2EEESH_S1O_JEEENS4_5SM1004TMEM4LOAD26SM100_TMEM_LOAD_16dp32b32xES14_NS15_INS16_ILi2ELi4ELi3EEES19_NSW_INS5_IJS1A_SF_EEENS5_IJSF_SC_EEEEEEENS4_39AutoVectorizingCopyWithAssumedAlignmentILi128EEENS4_14SM90_TMA_STOREES23_S25_S25_EEEvvEEEEvNT_6ParamsE) ;  /* 0xffffff5802b07950 */ /* 0x000fea0003c3ffff */
.L_x_285:
[----:B------:R-:W-:-:S00]  /*a540*/  BRA `(.L_x_285) ;  /* 0xfffffffc00fc7947 */ /* 0x000fc0000383ffff */
[----:B------:R-:W-:-:S00]  /*a550*/  NOP ;  /* 0x0000000000007918 */ /* 0x000fc00000000000 */
        /* <DEDUP_REMOVED lines=10> */
.L_x_286:


//--------------------- .nv.global.init           --------------------------
	.section	.nv.global.init,"aw",@progbits
.nv.global.init:
	.type		$str$27,@object
	.size		$str$27,($str$28 - $str$27)
$str$27:
        /*0000*/ 	.byte	0x28, 0x61, 0x64, 0x64, 0x72, 0x65, 0x73, 0x73, 0x20, 0x26, 0x20, 0x6d, 0x61, 0x73, 0x6b, 0x29
        /*0010*/ 	.byte	0x20, 0x3d, 0x3d, 0x20, 0x30, 0x00
	.type		$str$28,@object
	.size		$str$28,($str$26 - $str$28)
$str$28:
        /*0016*/ 	.byte	0x2f, 0x74, 0x6d, 0x70, 0x2f, 0x63, 0x75, 0x74, 0x6c, 0x61, 0x73, 0x73, 0x5f, 0x73, 0x77, 0x65
        /*0026*/ 	.byte	0x65, 0x70, 0x5f, 0x73, 0x72, 0x63, 0x2f, 0x69, 0x6e, 0x63, 0x6c, 0x75, 0x64, 0x65, 0x2f, 0x63
        /*0036*/ 	.byte	0x75, 0x74, 0x65, 0x2f, 0x70, 0x6f, 0x69, 0x6e, 0x74, 0x65, 0x72, 0x5f, 0x66, 0x6c, 0x61, 0x67
        /*0046*/ 	.byte	0x67, 0x65, 0x64, 0x2e, 0x68, 0x70, 0x70, 0x00
	.type		$str$26,@object
	.size		$str$26,($str$25 - $str$26)
$str$26:
        /*004e*/ 	.byte	0x2f, 0x74, 0x6d, 0x70, 0x2f, 0x63, 0x75, 0x74, 0x6c, 0x61, 0x73, 0x73, 0x5f, 0x73, 0x77, 0x65
        /*005e*/ 	.byte	0x65, 0x70, 0x5f, 0x73, 0x72, 0x63, 0x2f, 0x69, 0x6e, 0x63, 0x6c, 0x75, 0x64, 0x65, 0x2f, 0x63
        /*006e*/ 	.byte	0x75, 0x74, 0x65, 0x2f, 0x61, 0x74, 0x6f, 0x6d, 0x2f, 0x63, 0x6f, 0x70, 0x79, 0x5f, 0x74, 0x72
        /*007e*/ 	.byte	0x61, 0x69, 0x74, 0x73, 0x5f, 0x73, 0x6d, 0x31, 0x30, 0x30, 0x2e, 0x68, 0x70, 0x70, 0x00
	.type		$str$25,@object
	.size		$str$25,(__unnamed_1 - $str$25)
$str$25:
        /*008d*/ 	.byte	0x28, 0x28, 0x75, 0x69, 0x6e, 0x74, 0x33, 0x32, 0x5f, 0x74, 0x28, 0x74, 0x68, 0x72, 0x65, 0x61
        /*009d*/ 	.byte	0x64, 0x49, 0x64, 0x78, 0x2e, 0x78, 0x29, 0x20, 0x2f, 0x20, 0x33, 0x32, 0x29, 0x20, 0x25, 0x20
        /*00ad*/ 	.byte	0x34, 0x29, 0x20, 0x3d, 0x3d, 0x20, 0x28, 0x28, 0x28, 0x74, 0x6d, 0x65, 0x6d, 0x5f, 0x61, 0x64
        /*00bd*/ 	.byte	0x64, 0x72, 0x20, 0x3e, 0x3e, 0x20, 0x31, 0x36, 0x29, 0x20, 0x2f, 0x20, 0x33, 0x32, 0x29, 0x20
        /*00cd*/ 	.byte	0x25, 0x20, 0x34, 0x29, 0x00
	.type		__unnamed_1,@object
	.size		__unnamed_1,(__unnamed_2 - __unnamed_1)
__unnamed_1:
        /*00d2*/ 	.byte	0x61, 0x75, 0x74, 0x6f, 0x20, 0x63, 0x75, 0x74, 0x65, 0x3a, 0x3a, 0x61, 0x73, 0x5f, 0x70, 0x6f
        /* <DEDUP_REMOVED lines=24> */
        /*0262*/ 	.byte	0x3c, 0x34, 0x30, 0x39, 0x36, 0x3e, 0x3e, 0x3e, 0x3e, 0x5d, 0x00
	.type		__unnamed_2,@object
	.size		__unnamed_2,(.L_2 - __unnamed_2)
__unnamed_2:
        /* <DEDUP_REMOVED lines=40> */
        /*04ed*/ 	.byte	0x74, 0x65, 0x3a, 0x3a, 0x43, 0x3c, 0x30, 0x3e, 0x3e, 0x3e, 0x3e, 0x5d, 0x00
.L_2:


//--------------------- .nv.shared._ZN7cutlass13device_kernelINS_4gemm6kernel13GemmUniversalIN4cute5tupleIJiiiiEEENS1_10collective13CollectiveMmaINS1_35MainloopSm100TmaUmmaWarpSpecializedILi54ELi2ELi4ENS5_IJNS4_1CILi2EEENSA_ILi1EEESC_EEEEENS5_IJNSA_ILi64EEESF_NSA_ILi32EEEEEENS_12float_e5m2_tENS5_IJlSC_lEEESI_SJ_NS4_8TiledMMAINS4_8MMA_AtomIJNS4_10MMA_TraitsINS4_19SM100_MMA_F8F6F4_SSEJSI_SI_fSF_SF_NS4_17integral_constantINS4_4UMMA5MajorELSQ_0EEESR_NSO_INSP_7ScaleInELSS_0EEEST_EEEEEENS4_6LayoutINS5_IJSC_SC_SC_EEENS5_IJNSA_ILi0EEESY_SY_EEEEENS5_IJNS4_10UnderscoreES11_S11_EEEEENS4_13SM90_TMA_LOADENS4_14ComposedLayoutINS4_7SwizzleILi1ELi4ELi3EEENS4_18smem_ptr_flag_bitsILi8EEENSW_INS5_IJNSA_ILi8EEESG_EEENS5_IJSG_SC_EEEEEEEvNS4_8identityENS4_23SM90_TMA_LOAD_MULTICASTES1E_vS1F_EENS_8epilogue10collective18CollectiveEpilogueINS1I_23Sm100TmaWarpSpecializedILi1ELi1ELi32ELb0ELb0EEEJSH_NS5_IJNSW_ISF_SC_EES1N_EEESI_SJ_SI_SJ_NS1I_6fusion15FusionCallbacksIS1M_NS1P_17LinearCombinationISI_fSI_fLNS_15FloatRoundStyleE2EEESH_S1O_JEEENS4_5SM1004TMEM4LOAD26SM100_TMEM_LOAD_16dp32b32xES14_NS15_INS16_ILi2ELi4ELi3EEES19_NSW_INS5_IJS1A_SF_EEENS5_IJSF_SC_EEEEEEENS4_39AutoVectorizingCopyWithAssumedAlignmentILi128EEENS4_14SM90_TMA_STOREES23_S25_S25_EEEvvEEEEvNT_6ParamsE --------------------------
	.section	.nv.shared._ZN7cutlass13device_kernelINS_4gemm6kernel13GemmUniversalIN4cute5tupleIJiiiiEEENS1_10collective13CollectiveMmaINS1_35MainloopSm100TmaUmmaWarpSpecializedILi54ELi2ELi4ENS5_IJNS4_1CILi2EEENSA_ILi1EEESC_EEEEENS5_IJNSA_ILi64EEESF_NSA_ILi32EEEEEENS_12float_e5m2_tENS5_IJlSC_lEEESI_SJ_NS4_8TiledMMAINS4_8MMA_AtomIJNS4_10MMA_TraitsINS4_19SM100_MMA_F8F6F4_SSEJSI_SI_fSF_SF_NS4_17integral_constantINS4_4UMMA5MajorELSQ_0EEESR_NSO_INSP_7ScaleInELSS_0EEEST_EEEEEENS4_6LayoutINS5_IJSC_SC_SC_EEENS5_IJNSA_ILi0EEESY_SY_EEEEENS5_IJNS4_10UnderscoreES11_S11_EEEEENS4_13SM90_TMA_LOADENS4_14ComposedLayoutINS4_7SwizzleILi1ELi4ELi3EEENS4_18smem_ptr_flag_bitsILi8EEENSW_INS5_IJNSA_ILi8EEESG_EEENS5_IJSG_SC_EEEEEEEvNS4_8identityENS4_23SM90_TMA_LOAD_MULTICASTES1E_vS1F_EENS_8epilogue10collective18CollectiveEpilogueINS1I_23Sm100TmaWarpSpecializedILi1ELi1ELi32ELb0ELb0EEEJSH_NS5_IJNSW_ISF_SC_EES1N_EEESI_SJ_SI_SJ_NS1I_6fusion15FusionCallbacksIS1M_NS1P_17LinearCombinationISI_fSI_fLNS_15FloatRoundStyleE2EEESH_S1O_JEEENS4_5SM1004TMEM4LOAD26SM100_TMEM_LOAD_16dp32b32xES14_NS15_INS16_ILi2ELi4ELi3EEES19_NSW_INS5_IJS1A_SF_EEENS5_IJSF_SC_EEEEEEENS4_39AutoVectorizingCopyWithAssumedAlignmentILi128EEENS4_14SM90_TMA_STOREES23_S25_S25_EEEvvEEEEvNT_6ParamsE,"aw",@nobits
	.sectionflags	@""
	.align	16
	.zero		1024


//--------------------- .nv.shared.reserved.0     --------------------------
	.section	.nv.shared.reserved.0,"aw",@nobits
	.weak		__nv_reservedSMEM_offset_0_alias
	.size		__nv_reservedSMEM_offset_0_alias, 0, 64
	.other		__nv_reservedSMEM_offset_0_alias,@"STO_CUDA_RESERVED_SHARED STV_DEFAULT"
__nv_reservedSMEM_offset_0_alias:
	.zero		0
.nv.shared.reserved.0:
	.zero		64
	.weak		__nv_reservedSMEM_tcgen05_partition
	.type		__nv_reservedSMEM_tcgen05_partition,@object
	.size		__nv_reservedSMEM_tcgen05_partition,(.L_0 - __nv_reservedSMEM_tcgen05_partition)
__nv_reservedSMEM_tcgen05_partition:
	.zero		32
.L_0:


//--------------------- .nv.global                --------------------------
	.section	.nv.global,"aw",@nobits
.nv.global:
	.type		_ZN40_INTERNAL_b43b9a54_4_k_cu_20884514_335864cute1_E,@object
	.size		_ZN40_INTERNAL_b43b9a54_4_k_cu_20884514_335864cute1_E,(_ZN40_INTERNAL_b43b9a54_4_k_cu_20884514_335864cuda3std3__45__cpo6cbeginE - _ZN40_INTERNAL_b43b9a54_4_k_cu_20884514_335864cute1_E)
_ZN40_INTERNAL_b43b9a54_4_k_cu_20884514_335864cute1_E:
	.zero		1
	.type		_ZN40_INTERNAL_b43b9a54_4_k_cu_20884514_335864cuda3std3__45__cpo6cbeginE,@object
	.size		_ZN40_INTERNAL_b43b9a54_4_k_cu_20884514_335864cuda3std3__45__cpo6cbeginE,(_ZN40_INTERNAL_b43b9a54_4_k_cu_20884514_335864cuda3std3__48in_placeE - _ZN40_INTERNAL_b43b9a54_4_k_cu_20884514_335864cuda3std3__45__cpo6cbeginE)
_ZN40_INTERNAL_b43b9a54_4_k_cu_20884514_335864cuda3std3__45__cpo6cbeginE:
	.zero		1
	.type		_ZN40_INTERNAL_b43b9a54_4_k_cu_20884514_335864cuda3std3__48in_placeE,@object
	.size		_ZN40_INTERNAL_b43b9a54_4_k_cu_20884514_335864cuda3std3__48in_placeE,(_ZN40_INTERNAL_b43b9a54_4_k_cu_20884514_335864cuda3std6ranges3__45__cpo9iter_moveE - _ZN40_INTERNAL_b43b9a54_4_k_cu_20884514_335864cuda3std3__48in_placeE)
_ZN40_INTERNAL_b43b9a54_4_k_cu_20884514_335864cuda3std3__48in_placeE:
	.zero		1
	.type		_ZN40_INTERNAL_b43b9a54_4_k_cu_20884514_335864cuda3std6ranges3__45__cpo9iter_moveE,@object
	.size		_ZN40_INTERNAL_b43b9a54_4_k_cu_20884514_335864cuda3std6ranges3__45__cpo9iter_moveE,(_ZN40_INTERNAL_b43b9a54_4_k_cu_20884514_335864cuda3std3__45__cpo5beginE - _ZN40_INTERNAL_b43b9a54_4_k_cu_20884514_335864cuda3std6ranges3__45__cpo9iter_moveE)
_ZN40_INTERNAL_b43b9a54_4_k_cu_20884514_335864cuda3std6ranges3__45__cpo9iter_moveE:
	.zero		1
	.type		_ZN40_INTERNAL_b43b9a54_4_k_cu_20884514_335864cuda3std3__45__cpo5beginE,@object
	.size		_ZN40_INTERNAL_b43b9a54_4_k_cu_20884514_335864cuda3std3__45__cpo5beginE,(_ZN40_INTERNAL_b43b9a54_4_k_cu_20884514_335864cuda3std3__442_GLOBAL__N__b43b9a54_4_k_cu_20884514_335866ignoreE - _ZN40_INTERNAL_b43b9a54_4_k_cu_20884514_335864cuda3std3__45__cpo5beginE)
_ZN40_INTERNAL_b43b9a54_4_k_cu_20884514_335864cuda3std3__45__cpo5beginE:
	.zero		1
	.type		_ZN40_INTERNAL_b43b9a54_4_k_cu_20884514_335864cuda3std3__442_GLOBAL__N__b43b9a54_4_k_cu_20884514_335866ignoreE,@object
	.size		_ZN40_INTERNAL_b43b9a54_4_k_cu_20884514_335864cuda3std3__442_GLOBAL__N__b43b9a54_4_k_cu_20884514_335866ignoreE,(_ZN40_INTERNAL_b43b9a54_4_k_cu_20884514_335864cute7productE - _ZN40_INTERNAL_b43b9a54_4_k_cu_20884514_335864cuda3std3__442_GLOBAL__N__b43b9a54_4_k_cu_20884514_335866ignoreE)
_ZN40_INTERNAL_b43b9a54_4_k_cu_20884514_335864cuda3std3__442_GLOBAL__N__b43b9a54_4_k_cu_20884514_335866ignoreE:
	.zero		1
	.type		_ZN40_INTERNAL_b43b9a54_4_k_cu_20884514_335864cute7productE,@object
	.size		_ZN40_INTERNAL_b43b9a54_4_k_cu_20884514_335864cute7productE,(_ZN40_INTERNAL_b43b9a54_4_k_cu_20884514_335864cuda3std3__45__cpo3endE - _ZN40_INTERNAL_b43b9a54_4_k_cu_20884514_335864cute7productE)
_ZN40_INTERNAL_b43b9a54_4_k_cu_20884514_335864cute7productE:
	.zero		1
	.type		_ZN40_INTERNAL_b43b9a54_4_k_cu_20884514_335864cuda3std3__45__cpo3endE,@object
	.size		_ZN40_INTERNAL_b43b9a54_4_k_cu_20884514_335864cuda3std3__45__cpo3endE,(_ZN40_INTERNAL_b43b9a54_4_k_cu_20884514_335864cuda3std3__419piecewise_constructE - _ZN40_INTERNAL_b43b9a54_4_k_cu_20884514_335864cuda3std3__45__cpo3endE)
_ZN40_INTERNAL_b43b9a54_4_k_cu_20884514_335864cuda3std3__45__cpo3endE:
	.zero		1
	.type		_ZN40_INTERNAL_b43b9a54_4_k_cu_20884514_335864cuda3std3__419piecewise_constructE,@object
	.size		_ZN40_INTERNAL_b43b9a54_4_k_cu_20884514_335864cuda3std3__419piecewise_constructE,(_ZN40_INTERNAL_b43b9a54_4_k_cu_20884514_335864cuda3std3__45__cpo4cendE - _ZN40_INTERNAL_b43b9a54_4_k_cu_20884514_335864cuda3std3__419piecewise_constructE)
_ZN40_INTERNAL_b43b9a54_4_k_cu_20884514_335864cuda3std3__419piecewise_constructE:
	.zero		1
	.type		_ZN40_INTERNAL_b43b9a54_4_k_cu_20884514_335864cuda3std3__45__cpo4cendE,@object
	.size		_ZN40_INTERNAL_b43b9a54_4_k_cu_20884514_335864cuda3std3__45__cpo4cendE,(_ZN40_INTERNAL_b43b9a54_4_k_cu_20884514_335864cuda3std6ranges3__45__cpo4swapE - _ZN40_INTERNAL_b43b9a54_4_k_cu_20884514_335864cuda3std3__45__cpo4cendE)
_ZN40_INTERNAL_b43b9a54_4_k_cu_20884514_335864cuda3std3__45__cpo4cendE:
	.zero		1
	.type		_ZN40_INTERNAL_b43b9a54_4_k_cu_20884514_335864cuda3std6ranges3__45__cpo4swapE,@object
	.size		_ZN40_INTERNAL_b43b9a54_4_k_cu_20884514_335864cuda3std6ranges3__45__cpo4swapE,(.L_10 - _ZN40_INTERNAL_b43b9a54_4_k_cu_20884514_335864cuda3std6ranges3__45__cpo4swapE)
_ZN40_INTERNAL_b43b9a54_4_k_cu_20884514_335864cuda3std6ranges3__45__cpo4swapE:
	.zero		1
.L_10:


//--------------------- .nv.constant0._ZN7cutlass13device_kernelINS_4gemm6kernel13GemmUniversalIN4cute5tupleIJiiiiEEENS1_10collective13CollectiveMmaINS1_35MainloopSm100TmaUmmaWarpSpecializedILi54ELi2ELi4ENS5_IJNS4_1CILi2EEENSA_ILi1EEESC_EEEEENS5_IJNSA_ILi64EEESF_NSA_ILi32EEEEEENS_12float_e5m2_tENS5_IJlSC_lEEESI_SJ_NS4_8TiledMMAINS4_8MMA_AtomIJNS4_10MMA_TraitsINS4_19SM100_MMA_F8F6F4_SSEJSI_SI_fSF_SF_NS4_17integral_constantINS4_4UMMA5MajorELSQ_0EEESR_NSO_INSP_7ScaleInELSS_0EEEST_EEEEEENS4_6LayoutINS5_IJSC_SC_SC_EEENS5_IJNSA_ILi0EEESY_SY_EEEEENS5_IJNS4_10UnderscoreES11_S11_EEEEENS4_13SM90_TMA_LOADENS4_14ComposedLayoutINS4_7SwizzleILi1ELi4ELi3EEENS4_18smem_ptr_flag_bitsILi8EEENSW_INS5_IJNSA_ILi8EEESG_EEENS5_IJSG_SC_EEEEEEEvNS4_8identityENS4_23SM90_TMA_LOAD_MULTICASTES1E_vS1F_EENS_8epilogue10collective18CollectiveEpilogueINS1I_23Sm100TmaWarpSpecializedILi1ELi1ELi32ELb0ELb0EEEJSH_NS5_IJNSW_ISF_SC_EES1N_EEESI_SJ_SI_SJ_NS1I_6fusion15FusionCallbacksIS1M_NS1P_17LinearCombinationISI_fSI_fLNS_15FloatRoundStyleE2EEESH_S1O_JEEENS4_5SM1004TMEM4LOAD26SM100_TMEM_LOAD_16dp32b32xES14_NS15_INS16_ILi2ELi4ELi3EEES19_NSW_INS5_IJS1A_SF_EEENS5_IJSF_SC_EEEEEEENS4_39AutoVectorizingCopyWithAssumedAlignmentILi128EEENS4_14SM90_TMA_STOREES23_S25_S25_EEEvvEEEEvNT_6ParamsE --------------------------
	.section	.nv.constant0._ZN7cutlass13device_kernelINS_4gemm6kernel13GemmUniversalIN4cute5tupleIJiiiiEEENS1_10collective13CollectiveMmaINS1_35MainloopSm100TmaUmmaWarpSpecializedILi54ELi2ELi4ENS5_IJNS4_1CILi2EEENSA_ILi1EEESC_EEEEENS5_IJNSA_ILi64EEESF_NSA_ILi32EEEEEENS_12float_e5m2_tENS5_IJlSC_lEEESI_SJ_NS4_8TiledMMAINS4_8MMA_AtomIJNS4_10MMA_TraitsINS4_19SM100_MMA_F8F6F4_SSEJSI_SI_fSF_SF_NS4_17integral_constantINS4_4UMMA5MajorELSQ_0EEESR_NSO_INSP_7ScaleInELSS_0EEEST_EEEEEENS4_6LayoutINS5_IJSC_SC_SC_EEENS5_IJNSA_ILi0EEESY_SY_EEEEENS5_IJNS4_10UnderscoreES11_S11_EEEEENS4_13SM90_TMA_LOADENS4_14ComposedLayoutINS4_7SwizzleILi1ELi4ELi3EEENS4_18smem_ptr_flag_bitsILi8EEENSW_INS5_IJNSA_ILi8EEESG_EEENS5_IJSG_SC_EEEEEEEvNS4_8identityENS4_23SM90_TMA_LOAD_MULTICASTES1E_vS1F_EENS_8epilogue10collective18CollectiveEpilogueINS1I_23Sm100TmaWarpSpecializedILi1ELi1ELi32ELb0ELb0EEEJSH_NS5_IJNSW_ISF_SC_EES1N_EEESI_SJ_SI_SJ_NS1I_6fusion15FusionCallbacksIS1M_NS1P_17LinearCombinationISI_fSI_fLNS_15FloatRoundStyleE2EEESH_S1O_JEEENS4_5SM1004TMEM4LOAD26SM100_TMEM_LOAD_16dp32b32xES14_NS15_INS16_ILi2ELi4ELi3EEES19_NSW_INS5_IJS1A_SF_EEENS5_IJSF_SC_EEEEEEENS4_39AutoVectorizingCopyWithAssumedAlignmentILi128EEENS4_14SM90_TMA_STOREES23_S25_S25_EEEvvEEEEvNT_6ParamsE,"a",@progbits
	.sectionflags	@""
	.align	4
.nv.constant0._ZN7cutlass13device_kernelINS_4gemm6kernel13GemmUniversalIN4cute5tupleIJiiiiEEENS1_10collective13CollectiveMmaINS1_35MainloopSm100TmaUmmaWarpSpecializedILi54ELi2ELi4ENS5_IJNS4_1CILi2EEENSA_ILi1EEESC_EEEEENS5_IJNSA_ILi64EEESF_NSA_ILi32EEEEEENS_12float_e5m2_tENS5_IJlSC_lEEESI_SJ_NS4_8TiledMMAINS4_8MMA_AtomIJNS4_10MMA_TraitsINS4_19SM100_MMA_F8F6F4_SSEJSI_SI_fSF_SF_NS4_17integral_constantINS4_4UMMA5MajorELSQ_0EEESR_NSO_INSP_7ScaleInELSS_0EEEST_EEEEEENS4_6LayoutINS5_IJSC_SC_SC_EEENS5_IJNSA_ILi0EEESY_SY_EEEEENS5_IJNS4_10UnderscoreES11_S11_EEEEENS4_13SM90_TMA_LOADENS4_14ComposedLayoutINS4_7SwizzleILi1ELi4ELi3EEENS4_18smem_ptr_flag_bitsILi8EEENSW_INS5_IJNSA_ILi8EEESG_EEENS5_IJSG_SC_EEEEEEEvNS4_8identityENS4_23SM90_TMA_LOAD_MULTICASTES1E_vS1F_EENS_8epilogue10collective18CollectiveEpilogueINS1I_23Sm100TmaWarpSpecializedILi1ELi1ELi32ELb0ELb0EEEJSH_NS5_IJNSW_ISF_SC_EES1N_EEESI_SJ_SI_SJ_NS1I_6fusion15FusionCallbacksIS1M_NS1P_17LinearCombinationISI_fSI_fLNS_15FloatRoundStyleE2EEESH_S1O_JEEENS4_5SM1004TMEM4LOAD26SM100_TMEM_LOAD_16dp32b32xES14_NS15_INS16_ILi2ELi4ELi3EEES19_NSW_INS5_IJS1A_SF_EEENS5_IJSF_SC_EEEEEEENS4_39AutoVectorizingCopyWithAssumedAlignmentILi128EEENS4_14SM90_TMA_STOREES23_S25_S25_EEEvvEEEEvNT_6ParamsE:
	.zero		2944


//--------------------- SYMBOLS --------------------------

	.type		.nv.reservedSmem.offset0,@object
	.size		.nv.reservedSmem.offset0,0x4
	.type		.nv.reservedSmem.cap,@object
	.size		.nv.reservedSmem.cap,0x4
	.type		__assertfail,@function
